	.target	sm_90a

	.elftype	@"ET_EXEC"


//--------------------- .note.nv.tkinfo           --------------------------
	.section	.note.nv.tkinfo,"",@"SHT_NOTE"
	.sectionflags	@"SHF_NOTE_NV_TKINFO"
	.tkinfo
        /*0018*/ 	.word	0x00000002
        /*0030*/ 	.string	""
        /*0030*/ 	.string	"ptxas"
        /*0030*/ 	.string	"Cuda compilation tools, release 13.0, V13.0.88"
        /*0030*/ 	.string	"Build cuda_13.0.r13.0/compiler.36424714_0"
        /*0030*/ 	.string	"-arch sm_90a -m 64 "



//--------------------- .note.nv.cuinfo           --------------------------
	.section	.note.nv.cuinfo,"",@"SHT_NOTE"
	.sectionflags	@"SHF_NOTE_NV_CUINFO"
        /*0018*/ 	.short	0x0002
        /*001a*/ 	.short	0x005a
        /*001c*/ 	.short	0x0082
	.zero		2


//--------------------- .nv.info                  --------------------------
	.section	.nv.info,"",@"SHT_CUDA_INFO"
	.align	4


	//----- nvinfo : EIATTR_REGCOUNT
	.align		4
        /*0000*/ 	.byte	0x04, 0x2f
        /*0002*/ 	.short	(.L_15 - .L_14)
	.align		4
.L_14:
        /*0004*/ 	.word	index@(_ZN7cutlass13device_kernelINS_4fmha6kernel28FmhaKernelTmaWarpSpecializedINS1_10collective30FmhaMainloopTmaWarpSpecializedINS_10bfloat16_tEffN4cute5tupleIJNS7_1CILi128EEENS9_ILi64EEENS9_ILi32EEEEEENS8_IJiNS9_ILi1EEENS8_IJiiEEEEEESG_SG_NS4_13DefaultFusionEJEEENS4_15FmhaFwdEpilogueIS6_fNS8_IJSB_SC_SB_EEEEENS2_23IndividualTileSchedulerEJEEEEEvNT_6ParamsE)
        /*0008*/ 	.word	0x000000a8


	//----- nvinfo : EIATTR_FRAME_SIZE
	.align		4
.L_15:
        /*000c*/ 	.byte	0x04, 0x11
        /*000e*/ 	.short	(.L_17 - .L_16)
	.align		4
.L_16:
        /*0010*/ 	.word	index@($__internal_0_$__cuda_sm20_rcp_rn_f32_slowpath)
        /*0014*/ 	.word	0x00000000


	//----- nvinfo : EIATTR_FRAME_SIZE
	.align		4
.L_17:
        /*0018*/ 	.byte	0x04, 0x11
        /*001a*/ 	.short	(.L_19 - .L_18)
	.align		4
.L_18:
        /*001c*/ 	.word	index@(_ZN7cutlass13device_kernelINS_4fmha6kernel28FmhaKernelTmaWarpSpecializedINS1_10collective30FmhaMainloopTmaWarpSpecializedINS_10bfloat16_tEffN4cute5tupleIJNS7_1CILi128EEENS9_ILi64EEENS9_ILi32EEEEEENS8_IJiNS9_ILi1EEENS8_IJiiEEEEEESG_SG_NS4_13DefaultFusionEJEEENS4_15FmhaFwdEpilogueIS6_fNS8_IJSB_SC_SB_EEEEENS2_23IndividualTileSchedulerEJEEEEEvNT_6ParamsE)
        /*0020*/ 	.word	0x00000000


	//----- nvinfo : EIATTR_MIN_STACK_SIZE
	.align		4
.L_19:
        /*0024*/ 	.byte	0x04, 0x12
        /*0026*/ 	.short	(.L_21 - .L_20)
	.align		4
.L_20:
        /*0028*/ 	.word	index@(_ZN7cutlass13device_kernelINS_4fmha6kernel28FmhaKernelTmaWarpSpecializedINS1_10collective30FmhaMainloopTmaWarpSpecializedINS_10bfloat16_tEffN4cute5tupleIJNS7_1CILi128EEENS9_ILi64EEENS9_ILi32EEEEEENS8_IJiNS9_ILi1EEENS8_IJiiEEEEEESG_SG_NS4_13DefaultFusionEJEEENS4_15FmhaFwdEpilogueIS6_fNS8_IJSB_SC_SB_EEEEENS2_23IndividualTileSchedulerEJEEEEEvNT_6ParamsE)
        /*002c*/ 	.word	0x00000000
.L_21:


//--------------------- .nv.compat                --------------------------
	.section	.nv.compat,"",@"SHT_CUDA_COMPAT_INFO"
	.align	4
        /*0000*/ 	.byte	0x02, 0x09, 0x01, 0x00, 0x02, 0x02, 0x04, 0x00, 0x02, 0x05, 0x05, 0x00, 0x03, 0x07, 0x01, 0x01
        /*0010*/ 	.byte	0x02, 0x03, 0x01, 0x00, 0x02, 0x06, 0x01, 0x00, 0x04, 0x0b, 0x08, 0x00, 0x00, 0x00, 0x00, 0x00
        /*0020*/ 	.byte	0x00, 0x00, 0x00, 0x00


//--------------------- .nv.info._ZN7cutlass13device_kernelINS_4fmha6kernel28FmhaKernelTmaWarpSpecializedINS1_10collective30FmhaMainloopTmaWarpSpecializedINS_10bfloat16_tEffN4cute5tupleIJNS7_1CILi128EEENS9_ILi64EEENS9_ILi32EEEEEENS8_IJiNS9_ILi1EEENS8_IJiiEEEEEESG_SG_NS4_13DefaultFusionEJEEENS4_15FmhaFwdEpilogueIS6_fNS8_IJSB_SC_SB_EEEEENS2_23IndividualTileSchedulerEJEEEEEvNT_6ParamsE --------------------------
	.section	.nv.info._ZN7cutlass13device_kernelINS_4fmha6kernel28FmhaKernelTmaWarpSpecializedINS1_10collective30FmhaMainloopTmaWarpSpecializedINS_10bfloat16_tEffN4cute5tupleIJNS7_1CILi128EEENS9_ILi64EEENS9_ILi32EEEEEENS8_IJiNS9_ILi1EEENS8_IJiiEEEEEESG_SG_NS4_13DefaultFusionEJEEENS4_15FmhaFwdEpilogueIS6_fNS8_IJSB_SC_SB_EEEEENS2_23IndividualTileSchedulerEJEEEEEvNT_6ParamsE,"",@"SHT_CUDA_INFO"
	.sectionflags	@""
	.align	4


	//----- nvinfo : EIATTR_CUDA_API_VERSION
	.align		4
        /*0000*/ 	.byte	0x04, 0x37
        /*0002*/ 	.short	(.L_23 - .L_22)
.L_22:
        /*0004*/ 	.word	0x00000082


	//----- nvinfo : EIATTR_KPARAM_INFO
	.align		4
.L_23:
        /*0008*/ 	.byte	0x04, 0x17
        /*000a*/ 	.short	(.L_25 - .L_24)
.L_24:
        /*000c*/ 	.word	0x00000000
        /*0010*/ 	.short	0x0000
        /*0012*/ 	.short	0x0070
        /*0014*/ 	.byte	0x00, 0xf0, 0x01, 0x20


	//----- nvinfo : EIATTR_SPARSE_MMA_MASK
	.align		4
.L_25:
        /*0018*/ 	.byte	0x03, 0x50
        /*001a*/ 	.short	0x0000


	//----- nvinfo : EIATTR_MAXREG_COUNT
	.align		4
        /*001c*/ 	.byte	0x03, 0x1b
        /*001e*/ 	.short	0x00a8


	//----- nvinfo : EIATTR_NUM_BARRIERS
	.align		4
        /*0020*/ 	.byte	0x02, 0x4c
        /*0022*/ 	.byte	0x02
	.zero		1


	//----- nvinfo : EIATTR_EXTERNS
	.align		4
        /*0024*/ 	.byte	0x04, 0x0f
        /*0026*/ 	.short	(.L_27 - .L_26)


	//   ....[0]....
	.align		4
.L_26:
        /*0028*/ 	.word	index@(__assertfail)


	//----- nvinfo : EIATTR_MERCURY_ISA_VERSION
	.align		4
.L_27:
        /*002c*/ 	.byte	0x03, 0x5f
        /*002e*/ 	.short	0x0101


	//----- nvinfo : EIATTR_INT_WARP_WIDE_INSTR_OFFSETS
	.align		4
        /*0030*/ 	.byte	0x04, 0x31
        /*0032*/ 	.short	(.L_29 - .L_28)


	//   ....[0]....
.L_28:
        /*0034*/ 	.word	0x000006f0


	//   ....[1]....
        /*0038*/ 	.word	0x00000700


	//   ....[2]....
        /*003c*/ 	.word	0x00000710


	//   ....[3]....
        /*0040*/ 	.word	0x00000720


	//   ....[4]....
        /*0044*/ 	.word	0x00000790


	//----- nvinfo : EIATTR_COOP_GROUP_MASK_REGIDS
	.align		4
.L_29:
        /*0048*/ 	.byte	0x04, 0x29
        /*004a*/ 	.short	(.L_31 - .L_30)


	//   ....[0]....
.L_30:
        /*004c*/ 	.word	0xffffffff


	//   ....[1]....
        /*0050*/ 	.word	0xffffffff


	//   ....[2]....
        /*0054*/ 	.word	0xffffffff


	//   ....[3]....
        /*0058*/ 	.word	0xffffffff


	//   ....[4]....
        /*005c*/ 	.word	0xffffffff


	//   ....[5]....
        /*0060*/ 	.word	0xffffffff


	//   ....[6]....
        /*0064*/ 	.word	0xffffffff


	//   ....[7]....
        /*0068*/ 	.word	0xffffffff


	//   ....[8]....
        /*006c*/ 	.word	0xffffffff


	//   ....[9]....
        /*0070*/ 	.word	0xffffffff


	//   ....[10]....
        /*0074*/ 	.word	0xffffffff


	//   ....[11]....
        /*0078*/ 	.word	0xffffffff


	//   ....[12]....
        /*007c*/ 	.word	0xffffffff


	//   ....[13]....
        /*0080*/ 	.word	0xffffffff


	//   ....[14]....
        /*0084*/ 	.word	0xffffffff


	//   ....[15]....
        /*0088*/ 	.word	0xffffffff


	//   ....[16]....
        /*008c*/ 	.word	0xffffffff


	//   ....[17]....
        /*0090*/ 	.word	0xffffffff


	//----- nvinfo : EIATTR_COOP_GROUP_INSTR_OFFSETS
	.align		4
.L_31:
        /*0094*/ 	.byte	0x04, 0x28
        /*0096*/ 	.short	(.L_33 - .L_32)


	//   ....[0]....
.L_32:
        /*0098*/ 	.word	0x00000050


	//   ....[1]....
        /*009c*/ 	.word	0x00000080


	//   ....[2]....
        /*00a0*/ 	.word	0x000001b0


	//   ....[3]....
        /*00a4*/ 	.word	0x00000370


	//   ....[4]....
        /*00a8*/ 	.word	0x00000530


	//   ....[5]....
        /*00ac*/ 	.word	0x00000690


	//   ....[6]....
        /*00b0*/ 	.word	0x00001050


	//   ....[7]....
        /*00b4*/ 	.word	0x00001080


	//   ....[8]....
        /*00b8*/ 	.word	0x00001300


	//   ....[9]....
        /*00bc*/ 	.word	0x00001450


	//   ....[10]....
        /*00c0*/ 	.word	0x000024e0


	//   ....[11]....
        /*00c4*/ 	.word	0x00002510


	//   ....[12]....
        /*00c8*/ 	.word	0x00002820


	//   ....[13]....
        /*00cc*/ 	.word	0x00002920


	//   ....[14]....
        /*00d0*/ 	.word	0x00003920


	//   ....[15]....
        /*00d4*/ 	.word	0x00003960


	//   ....[16]....
        /*00d8*/ 	.word	0x000039a0


	//   ....[17]....
        /*00dc*/ 	.word	0x000039b0


	//----- nvinfo : EIATTR_REG_RECONFIG
	.align		4
.L_33:
        /*00e0*/ 	.byte	0x01, 0x54
	.zero		2


	//----- nvinfo : EIATTR_SYSCALL_OFFSETS
	.align		4
        /*00e4*/ 	.byte	0x04, 0x46
        /*00e6*/ 	.short	(.L_35 - .L_34)


	//   ....[0]....
.L_34:
        /*00e8*/ 	.word	0x00004290


	//   ....[1]....
        /*00ec*/ 	.word	0x000043f0


	//----- nvinfo : EIATTR_MBARRIER_INSTR_OFFSETS
	.align		4
.L_35:
        /*00f0*/ 	.byte	0x04, 0x39
        /*00f2*/ 	.short	(.L_37 - .L_36)


	//   ....[0]....
.L_36:
        /*00f4*/ 	.word	0x00000320
        /*00f8*/ 	.word	0x000000ff
        /*00fc*/ 	.word	0x00007050
        /*0100*/ 	.short	0x0100
        /*0102*/ 	.byte	0x0b
	.zero		1


	//   ....[1]....
        /*0104*/ 	.word	0x00000330
        /*0108*/ 	.word	0x000000ff
        /*010c*/ 	.word	0x00007060
        /*0110*/ 	.short	0x0100
        /*0112*/ 	.byte	0x0b
	.zero		1


	//   ....[2]....
        /*0114*/ 	.word	0x00000340
        /*0118*/ 	.word	0x000000ff
        /*011c*/ 	.word	0x00007058
        /*0120*/ 	.short	0x0100
        /*0122*/ 	.byte	0x0b
	.zero		1


	//   ....[3]....
        /*0124*/ 	.word	0x00000350
        /*0128*/ 	.word	0x000000ff
        /*012c*/ 	.word	0x00007068
        /*0130*/ 	.short	0x0100
        /*0132*/ 	.byte	0x0b
	.zero		1


	//   ....[4]....
        /*0134*/ 	.word	0x00000480
        /*0138*/ 	.word	0x000000ff
        /*013c*/ 	.word	0x00007000
        /*0140*/ 	.short	0x0100
        /*0142*/ 	.byte	0x0b
	.zero		1


	//   ....[5]....
        /*0144*/ 	.word	0x00000490
        /*0148*/ 	.word	0x000000ff
        /*014c*/ 	.word	0x00007028
        /*0150*/ 	.short	0x0100
        /*0152*/ 	.byte	0x0b
	.zero		1


	//   ....[6]....
        /*0154*/ 	.word	0x000004a0
        /*0158*/ 	.word	0x000000ff
        /*015c*/ 	.word	0x00007008
        /*0160*/ 	.short	0x0100
        /*0162*/ 	.byte	0x0b
	.zero		1


	//   ....[7]....
        /*0164*/ 	.word	0x000004b0
        /*0168*/ 	.word	0x000000ff
        /*016c*/ 	.word	0x00007030
        /*0170*/ 	.short	0x0100
        /*0172*/ 	.byte	0x0b
	.zero		1


	//   ....[8]....
        /*0174*/ 	.word	0x000004c0
        /*0178*/ 	.word	0x000000ff
        /*017c*/ 	.word	0x00007010
        /*0180*/ 	.short	0x0100
        /*0182*/ 	.byte	0x0b
	.zero		1


	//   ....[9]....
        /*0184*/ 	.word	0x000004d0
        /*0188*/ 	.word	0x000000ff
        /*018c*/ 	.word	0x00007038
        /*0190*/ 	.short	0x0100
        /*0192*/ 	.byte	0x0b
	.zero		1


	//   ....[10]....
        /*0194*/ 	.word	0x000004e0
        /*0198*/ 	.word	0x000000ff
        /*019c*/ 	.word	0x00007018
        /*01a0*/ 	.short	0x0100
        /*01a2*/ 	.byte	0x0b
	.zero		1


	//   ....[11]....
        /*01a4*/ 	.word	0x000004f0
        /*01a8*/ 	.word	0x000000ff
        /*01ac*/ 	.word	0x00007040
        /*01b0*/ 	.short	0x0100
        /*01b2*/ 	.byte	0x0b
	.zero		1


	//   ....[12]....
        /*01b4*/ 	.word	0x00000500
        /*01b8*/ 	.word	0x000000ff
        /*01bc*/ 	.word	0x00007020
        /*01c0*/ 	.short	0x0100
        /*01c2*/ 	.byte	0x0b
	.zero		1


	//   ....[13]....
        /*01c4*/ 	.word	0x00000510
        /*01c8*/ 	.word	0x000000ff
        /*01cc*/ 	.word	0x00007048
        /*01d0*/ 	.short	0x0100
        /*01d2*/ 	.byte	0x0b
	.zero		1


	//   ....[14]....
        /*01d4*/ 	.word	0x00000640
        /*01d8*/ 	.word	0x000000ff
        /*01dc*/ 	.word	0x00007070
        /*01e0*/ 	.short	0x0100
        /*01e2*/ 	.byte	0x0b
	.zero		1


	//   ....[15]....
        /*01e4*/ 	.word	0x00000650
        /*01e8*/ 	.word	0x000000ff
        /*01ec*/ 	.word	0x00007080
        /*01f0*/ 	.short	0x0100
        /*01f2*/ 	.byte	0x0b
	.zero		1


	//   ....[16]....
        /*01f4*/ 	.word	0x00000660
        /*01f8*/ 	.word	0x000000ff
        /*01fc*/ 	.word	0x00007078
        /*0200*/ 	.short	0x0100
        /*0202*/ 	.byte	0x0b
	.zero		1


	//   ....[17]....
        /*0204*/ 	.word	0x00000670
        /*0208*/ 	.word	0x000000ff
        /*020c*/ 	.word	0x00007088
        /*0210*/ 	.short	0x0100
        /*0212*/ 	.byte	0x0b
	.zero		1


	//   ....[18]....
        /*0214*/ 	.word	0x000007b0
        /*0218*/ 	.word	0x000000ff
        /*021c*/ 	.word	0x00007090
        /*0220*/ 	.short	0x0100
        /*0222*/ 	.byte	0x08
	.zero		1


	//   ....[19]....
        /*0224*/ 	.word	0x000007c0
        /*0228*/ 	.word	0x000000ff
        /*022c*/ 	.word	0x00007098
        /*0230*/ 	.short	0x0100
        /*0232*/ 	.byte	0x08
	.zero		1


	//   ....[20]....
        /*0234*/ 	.word	0x000007d0
        /*0238*/ 	.word	0x000000ff
        /*023c*/ 	.word	0x000070a0
        /*0240*/ 	.short	0x0100
        /*0242*/ 	.byte	0x08
	.zero		1


	//   ....[21]....
        /*0244*/ 	.word	0x000007e0
        /*0248*/ 	.word	0x000000ff
        /*024c*/ 	.word	0x000070a8
        /*0250*/ 	.short	0x0100
        /*0252*/ 	.byte	0x08
	.zero		1


	//   ....[22]....
        /*0254*/ 	.word	0x000008e0
        /*0258*/ 	.word	0x000000ff
        /*025c*/ 	.word	0x000070c0
        /*0260*/ 	.short	0x0100
        /*0262*/ 	.byte	0x0b
	.zero		1


	//   ....[23]....
        /*0264*/ 	.word	0x000008f0
        /*0268*/ 	.word	0x000000ff
        /*026c*/ 	.word	0x000070c8
        /*0270*/ 	.short	0x0100
        /*0272*/ 	.byte	0x0b
	.zero		1


	//   ....[24]....
        /*0274*/ 	.word	0x00000cf0
        /*0278*/ 	.word	0x000000ff
        /*027c*/ 	.word	0x00007050
        /*0280*/ 	.short	0x010a
        /*0282*/ 	.byte	0x06
	.zero		1


	//   ....[25]....
        /*0284*/ 	.word	0x00000d60
        /*0288*/ 	.word	0x000000ff
        /*028c*/ 	.word	0x00007000
        /*0290*/ 	.short	0x010a
        /*0292*/ 	.byte	0x25
	.zero		1


	//   ....[26]....
        /*0294*/ 	.word	0x00000dd0
        /*0298*/ 	.word	0x000000ff
        /*029c*/ 	.word	0x00000000
        /*02a0*/ 	.short	0x010a
        /*02a2*/ 	.byte	0x0a
	.zero		1


	//   ....[27]....
        /*02a4*/ 	.word	0x00001e70
        /*02a8*/ 	.word	0x00000016
        /*02ac*/ 	.word	0x00000000
        /*02b0*/ 	.short	0x0101
        /*02b2*/ 	.byte	0x0f
	.zero		1


	//   ....[28]....
        /*02b4*/ 	.word	0x00001f40
        /*02b8*/ 	.word	0x000000ff
        /*02bc*/ 	.word	0x00007008
        /*02c0*/ 	.short	0x010a
        /*02c2*/ 	.byte	0x25
	.zero		1


	//   ....[29]....
        /*02c4*/ 	.word	0x00002130
        /*02c8*/ 	.word	0x000000ff
        /*02cc*/ 	.word	0x00000000
        /*02d0*/ 	.short	0x0101
        /*02d2*/ 	.byte	0x06
	.zero		1


	//   ....[30]....
        /*02d4*/ 	.word	0x00002290
        /*02d8*/ 	.word	0x000000ff
        /*02dc*/ 	.word	0x00007000
        /*02e0*/ 	.short	0x010a
        /*02e2*/ 	.byte	0x06
	.zero		1


	//   ....[31]....
        /*02e4*/ 	.word	0x000033a0
        /*02e8*/ 	.word	0x000000ff
        /*02ec*/ 	.word	0x00007000
        /*02f0*/ 	.short	0x010a
        /*02f2*/ 	.byte	0x06
	.zero		1


	//   ....[32]....
        /*02f4*/ 	.word	0x000035b0
        /*02f8*/ 	.word	0x000000ff
        /*02fc*/ 	.word	0x00007000
        /*0300*/ 	.short	0x010a
        /*0302*/ 	.byte	0x06
	.zero		1


	//   ....[33]....
        /*0304*/ 	.word	0x00003770
        /*0308*/ 	.word	0x000000ff
        /*030c*/ 	.word	0x00000000
        /*0310*/ 	.short	0x0101
        /*0312*/ 	.byte	0x06
	.zero		1


	//   ....[34]....
        /*0314*/ 	.word	0x00003820
        /*0318*/ 	.word	0x000000ff
        /*031c*/ 	.word	0x00000000
        /*0320*/ 	.short	0x0101
        /*0322*/ 	.byte	0x06
	.zero		1


	//   ....[35]....
        /*0324*/ 	.word	0x00003e40
        /*0328*/ 	.word	0x000000ff
        /*032c*/ 	.word	0x00007098
        /*0330*/ 	.short	0x010a
        /*0332*/ 	.byte	0x04
	.zero		1


	//   ....[36]....
        /*0334*/ 	.word	0x000048c0
        /*0338*/ 	.word	0x00000000
        /*033c*/ 	.word	0x00007090
        /*0340*/ 	.short	0x0101
        /*0342*/ 	.byte	0x25
	.zero		1


	//   ....[37]....
        /*0344*/ 	.word	0x00004a10
        /*0348*/ 	.word	0x00000003
        /*034c*/ 	.word	0x00007060
        /*0350*/ 	.short	0x010a
        /*0352*/ 	.byte	0x3f
	.zero		1


	//   ....[38]....
        /*0354*/ 	.word	0x00004c70
        /*0358*/ 	.word	0x00000000
        /*035c*/ 	.word	0x00007028
        /*0360*/ 	.short	0x010a
        /*0362*/ 	.byte	0x3f
	.zero		1


	//   ....[39]....
        /*0364*/ 	.word	0x00004eb0
        /*0368*/ 	.word	0x00000004
        /*036c*/ 	.word	0x00007060
        /*0370*/ 	.short	0x010a
        /*0372*/ 	.byte	0x3f
	.zero		1


	//   ....[40]....
        /*0374*/ 	.word	0x00005120
        /*0378*/ 	.word	0x00000003
        /*037c*/ 	.word	0x00007028
        /*0380*/ 	.short	0x010a
        /*0382*/ 	.byte	0x3f
	.zero		1


	//   ....[41]....
        /*0384*/ 	.word	0x00005450
        /*0388*/ 	.word	0x00000006
        /*038c*/ 	.word	0x00007028
        /*0390*/ 	.short	0x010a
        /*0392*/ 	.byte	0x3f
	.zero		1


	//   ....[42]....
        /*0394*/ 	.word	0x000056c0
        /*0398*/ 	.word	0x00000006
        /*039c*/ 	.word	0x00007028
        /*03a0*/ 	.short	0x010a
        /*03a2*/ 	.byte	0x3f
	.zero		1


	//   ....[43]....
        /*03a4*/ 	.word	0x00005920
        /*03a8*/ 	.word	0x00000003
        /*03ac*/ 	.word	0x00007050
        /*03b0*/ 	.short	0x010a
        /*03b2*/ 	.byte	0x3f
	.zero		1


	//   ....[44]....
        /*03b4*/ 	.word	0x00005980
        /*03b8*/ 	.word	0x00000003
        /*03bc*/ 	.word	0x00007000
        /*03c0*/ 	.short	0x010a
        /*03c2*/ 	.byte	0x3f
	.zero		1


	//   ....[45]....
        /*03c4*/ 	.word	0x000059e0
        /*03c8*/ 	.word	0x00000003
        /*03cc*/ 	.word	0x00000000
        /*03d0*/ 	.short	0x010a
        /*03d2*/ 	.byte	0x3f
	.zero		1


	//   ....[46]....
        /*03d4*/ 	.word	0x00005a40
        /*03d8*/ 	.word	0x00000005
        /*03dc*/ 	.word	0x00007008
        /*03e0*/ 	.short	0x010a
        /*03e2*/ 	.byte	0x3f
	.zero		1


	//   ....[47]....
        /*03e4*/ 	.word	0x00005aa0
        /*03e8*/ 	.word	0x00000004
        /*03ec*/ 	.word	0x00007000
        /*03f0*/ 	.short	0x010a
        /*03f2*/ 	.byte	0x3f
	.zero		1


	//   ....[48]....
        /*03f4*/ 	.word	0x00005b00
        /*03f8*/ 	.word	0x00000008
        /*03fc*/ 	.word	0x00007000
        /*0400*/ 	.short	0x010a
        /*0402*/ 	.byte	0x3f
	.zero		1


	//   ....[49]....
        /*0404*/ 	.word	0x00005b60
        /*0408*/ 	.word	0x00000003
        /*040c*/ 	.word	0x00007098
        /*0410*/ 	.short	0x010a
        /*0412*/ 	.byte	0x3f
	.zero		1


	//   ....[50]....
        /*0414*/ 	.word	0x00005bb0
        /*0418*/ 	.word	0x00000003
        /*041c*/ 	.word	0x00007060
        /*0420*/ 	.short	0x010a
        /*0422*/ 	.byte	0x3f
	.zero		1


	//   ....[51]....
        /*0424*/ 	.word	0x00005c00
        /*0428*/ 	.word	0x00000000
        /*042c*/ 	.word	0x00007028
        /*0430*/ 	.short	0x010a
        /*0432*/ 	.byte	0x3f
	.zero		1


	//   ....[52]....
        /*0434*/ 	.word	0x00005c50
        /*0438*/ 	.word	0x00000004
        /*043c*/ 	.word	0x00007060
        /*0440*/ 	.short	0x010a
        /*0442*/ 	.byte	0x3f
	.zero		1


	//   ....[53]....
        /*0444*/ 	.word	0x00005ca0
        /*0448*/ 	.word	0x00000003
        /*044c*/ 	.word	0x00007028
        /*0450*/ 	.short	0x010a
        /*0452*/ 	.byte	0x3f
	.zero		1


	//   ....[54]....
        /*0454*/ 	.word	0x00005cf0
        /*0458*/ 	.word	0x00000006
        /*045c*/ 	.word	0x00007028
        /*0460*/ 	.short	0x010a
        /*0462*/ 	.byte	0x3f
	.zero		1


	//   ....[55]....
        /*0464*/ 	.word	0x00005d40
        /*0468*/ 	.word	0x00000006
        /*046c*/ 	.word	0x00007028
        /*0470*/ 	.short	0x010a
        /*0472*/ 	.byte	0x3f
	.zero		1


	//----- nvinfo : EIATTR_NUM_MBARRIERS
	.align		4
.L_37:
        /*0474*/ 	.byte	0x03, 0x38
        /*0476*/ 	.short	0x0018


	//----- nvinfo : EIATTR_EXIT_INSTR_OFFSETS
	.align		4
        /*0478*/ 	.byte	0x04, 0x1c
        /*047a*/ 	.short	(.L_39 - .L_38)


	//   ....[0]....
.L_38:
        /*047c*/ 	.word	0x00000990


	//   ....[1]....
        /*0480*/ 	.word	0x000048d0


	//   ....[2]....
        /*0484*/ 	.word	0x00004910


	//   ....[3]....
        /*0488*/ 	.word	0x00005320


	//   ....[4]....
        /*048c*/ 	.word	0x00005900


	//----- nvinfo : EIATTR_MAX_THREADS
	.align		4
.L_39:
        /*0490*/ 	.byte	0x04, 0x05
        /*0492*/ 	.short	(.L_41 - .L_40)
.L_40:
        /*0494*/ 	.word	0x00000180
        /*0498*/ 	.word	0x00000001
        /*049c*/ 	.word	0x00000001


	//----- nvinfo : EIATTR_CRS_STACK_SIZE
	.align		4
.L_41:
        /*04a0*/ 	.byte	0x04, 0x1e
        /*04a2*/ 	.short	(.L_43 - .L_42)
.L_42:
        /*04a4*/ 	.word	0x00000000


	//----- nvinfo : EIATTR_CBANK_PARAM_SIZE
	.align		4
.L_43:
        /*04a8*/ 	.byte	0x03, 0x19
        /*04aa*/ 	.short	0x0870


	//----- nvinfo : EIATTR_PARAM_CBANK
	.align		4
        /*04ac*/ 	.byte	0x04, 0x0a
        /*04ae*/ 	.short	(.L_45 - .L_44)
	.align		4
.L_44:
        /*04b0*/ 	.word	index@(.nv.constant0._ZN7cutlass13device_kernelINS_4fmha6kernel28FmhaKernelTmaWarpSpecializedINS1_10collective30FmhaMainloopTmaWarpSpecializedINS_10bfloat16_tEffN4cute5tupleIJNS7_1CILi128EEENS9_ILi64EEENS9_ILi32EEEEEENS8_IJiNS9_ILi1EEENS8_IJiiEEEEEESG_SG_NS4_13DefaultFusionEJEEENS4_15FmhaFwdEpilogueIS6_fNS8_IJSB_SC_SB_EEEEENS2_23IndividualTileSchedulerEJEEEEEvNT_6ParamsE)
        /*04b4*/ 	.short	0x0210
        /*04b6*/ 	.short	0x0870


	//----- nvinfo : EIATTR_SW_WAR
	.align		4
.L_45:
        /*04b8*/ 	.byte	0x04, 0x36
        /*04ba*/ 	.short	(.L_47 - .L_46)
.L_46:
        /*04bc*/ 	.word	0x00000008
.L_47:


//--------------------- .nv.callgraph             --------------------------
	.section	.nv.callgraph,"",@"SHT_CUDA_CALLGRAPH"
	.align	4
	.sectionentsize	8
	.align		4
        /*0000*/ 	.word	0x00000000
	.align		4
        /*0004*/ 	.word	0xffffffff
	.align		4
        /*0008*/ 	.word	index@(_ZN7cutlass13device_kernelINS_4fmha6kernel28FmhaKernelTmaWarpSpecializedINS1_10collective30FmhaMainloopTmaWarpSpecializedINS_10bfloat16_tEffN4cute5tupleIJNS7_1CILi128EEENS9_ILi64EEENS9_ILi32EEEEEENS8_IJiNS9_ILi1EEENS8_IJiiEEEEEESG_SG_NS4_13DefaultFusionEJEEENS4_15FmhaFwdEpilogueIS6_fNS8_IJSB_SC_SB_EEEEENS2_23IndividualTileSchedulerEJEEEEEvNT_6ParamsE)
	.align		4
        /*000c*/ 	.word	index@(__assertfail)
	.align		4
        /*0010*/ 	.word	0x00000000
	.align		4
        /*0014*/ 	.word	0xfffffffe
	.align		4
        /*0018*/ 	.word	0x00000000
	.align		4
        /*001c*/ 	.word	0xfffffffd
	.align		4
        /*0020*/ 	.word	0x00000000
	.align		4
        /*0024*/ 	.word	0xfffffffc


//--------------------- .nv.constant4             --------------------------
	.section	.nv.constant4,"a",@progbits
	.align	8
	.align		8
.nv.constant4:
        /*0000*/ 	.dword	__assertfail
	.align		8
        /*0008*/ 	.dword	__unnamed_1
	.align		8
        /*0010*/ 	.dword	_ZN39_INTERNAL_c50bf575_4_k_cu_30f29969_34394cuda3std3__45__cpo5beginE
	.align		8
        /*0018*/ 	.dword	_ZN39_INTERNAL_c50bf575_4_k_cu_30f29969_34394cuda3std3__45__cpo3endE
	.align		8
        /*0020*/ 	.dword	_ZN39_INTERNAL_c50bf575_4_k_cu_30f29969_34394cuda3std3__45__cpo6cbeginE
	.align		8
        /*0028*/ 	.dword	_ZN39_INTERNAL_c50bf575_4_k_cu_30f29969_34394cuda3std3__45__cpo4cendE
	.align		8
        /*0030*/ 	.dword	_ZN39_INTERNAL_c50bf575_4_k_cu_30f29969_34394cuda3std3__441_GLOBAL__N__c50bf575_4_k_cu_30f29969_34396ignoreE
	.align		8
        /*0038*/ 	.dword	_ZN39_INTERNAL_c50bf575_4_k_cu_30f29969_34394cuda3std3__419piecewise_constructE
	.align		8
        /*0040*/ 	.dword	_ZN39_INTERNAL_c50bf575_4_k_cu_30f29969_34394cuda3std3__48in_placeE
	.align		8
        /*0048*/ 	.dword	_ZN39_INTERNAL_c50bf575_4_k_cu_30f29969_34394cuda3std6ranges3__45__cpo4swapE
	.align		8
        /*0050*/ 	.dword	_ZN39_INTERNAL_c50bf575_4_k_cu_30f29969_34394cuda3std6ranges3__45__cpo9iter_moveE
	.align		8
        /*0058*/ 	.dword	_ZN39_INTERNAL_c50bf575_4_k_cu_30f29969_34394cute7productE
	.align		8
        /*0060*/ 	.dword	_ZN39_INTERNAL_c50bf575_4_k_cu_30f29969_34394cute1_E
	.align		8
        /*0068*/ 	.dword	$str$24
	.align		8
        /*0070*/ 	.dword	$str$25


//--------------------- .text._ZN7cutlass13device_kernelINS_4fmha6kernel28FmhaKernelTmaWarpSpecializedINS1_10collective30FmhaMainloopTmaWarpSpecializedINS_10bfloat16_tEffN4cute5tupleIJNS7_1CILi128EEENS9_ILi64EEENS9_ILi32EEEEEENS8_IJiNS9_ILi1EEENS8_IJiiEEEEEESG_SG_NS4_13DefaultFusionEJEEENS4_15FmhaFwdEpilogueIS6_fNS8_IJSB_SC_SB_EEEEENS2_23IndividualTileSchedulerEJEEEEEvNT_6ParamsE --------------------------
	.section	.text._ZN7cutlass13device_kernelINS_4fmha6kernel28FmhaKernelTmaWarpSpecializedINS1_10collective30FmhaMainloopTmaWarpSpecializedINS_10bfloat16_tEffN4cute5tupleIJNS7_1CILi128EEENS9_ILi64EEENS9_ILi32EEEEEENS8_IJiNS9_ILi1EEENS8_IJiiEEEEEESG_SG_NS4_13DefaultFusionEJEEENS4_15FmhaFwdEpilogueIS6_fNS8_IJSB_SC_SB_EEEEENS2_23IndividualTileSchedulerEJEEEEEvNT_6ParamsE,"ax",@progbits
	.align	128
.text._ZN7cutlass13device_kernelINS_4fmha6kernel28FmhaKernelTmaWarpSpecializedINS1_10collective30FmhaMainloopTmaWarpSpecializedINS_10bfloat16_tEffN4cute5tupleIJNS7_1CILi128EEENS9_ILi64EEENS9_ILi32EEEEEENS8_IJiNS9_ILi1EEENS8_IJiiEEEEEESG_SG_NS4_13DefaultFusionEJEEENS4_15FmhaFwdEpilogueIS6_fNS8_IJSB_SC_SB_EEEEENS2_23IndividualTileSchedulerEJEEEEEvNT_6ParamsE:
        .type           _ZN7cutlass13device_kernelINS_4fmha6kernel28FmhaKernelTmaWarpSpecializedINS1_10collective30FmhaMainloopTmaWarpSpecializedINS_10bfloat16_tEffN4cute5tupleIJNS7_1CILi128EEENS9_ILi64EEENS9_ILi32EEEEEENS8_IJiNS9_ILi1EEENS8_IJiiEEEEEESG_SG_NS4_13DefaultFusionEJEEENS4_15FmhaFwdEpilogueIS6_fNS8_IJSB_SC_SB_EEEEENS2_23IndividualTileSchedulerEJEEEEEvNT_6ParamsE,@function
        .size           _ZN7cutlass13device_kernelINS_4fmha6kernel28FmhaKernelTmaWarpSpecializedINS1_10collective30FmhaMainloopTmaWarpSpecializedINS_10bfloat16_tEffN4cute5tupleIJNS7_1CILi128EEENS9_ILi64EEENS9_ILi32EEEEEENS8_IJiNS9_ILi1EEENS8_IJiiEEEEEESG_SG_NS4_13DefaultFusionEJEEENS4_15FmhaFwdEpilogueIS6_fNS8_IJSB_SC_SB_EEEEENS2_23IndividualTileSchedulerEJEEEEEvNT_6ParamsE,(.L_x_104 - _ZN7cutlass13device_kernelINS_4fmha6kernel28FmhaKernelTmaWarpSpecializedINS1_10collective30FmhaMainloopTmaWarpSpecializedINS_10bfloat16_tEffN4cute5tupleIJNS7_1CILi128EEENS9_ILi64EEENS9_ILi32EEEEEENS8_IJiNS9_ILi1EEENS8_IJiiEEEEEESG_SG_NS4_13DefaultFusionEJEEENS4_15FmhaFwdEpilogueIS6_fNS8_IJSB_SC_SB_EEEEENS2_23IndividualTileSchedulerEJEEEEEvNT_6ParamsE)
        .other          _ZN7cutlass13device_kernelINS_4fmha6kernel28FmhaKernelTmaWarpSpecializedINS1_10collective30FmhaMainloopTmaWarpSpecializedINS_10bfloat16_tEffN4cute5tupleIJNS7_1CILi128EEENS9_ILi64EEENS9_ILi32EEEEEENS8_IJiNS9_ILi1EEENS8_IJiiEEEEEESG_SG_NS4_13DefaultFusionEJEEENS4_15FmhaFwdEpilogueIS6_fNS8_IJSB_SC_SB_EEEEENS2_23IndividualTileSchedulerEJEEEEEvNT_6ParamsE,@"STO_CUDA_ENTRY STV_DEFAULT"
_ZN7cutlass13device_kernelINS_4fmha6kernel28FmhaKernelTmaWarpSpecializedINS1_10collective30FmhaMainloopTmaWarpSpecializedINS_10bfloat16_tEffN4cute5tupleIJNS7_1CILi128EEENS9_ILi64EEENS9_ILi32EEEEEENS8_IJiNS9_ILi1EEENS8_IJiiEEEEEESG_SG_NS4_13DefaultFusionEJEEENS4_15FmhaFwdEpilogueIS6_fNS8_IJSB_SC_SB_EEEEENS2_23IndividualTileSchedulerEJEEEEEvNT_6ParamsE:
[----:B------:R-:W1:Y:S01]  /*0000*/  LDC R1, c[0x0][0x28] ;  /* 0x00000a00ff017b82 */ /* 0x000e620000000800 */
[----:B------:R-:W2:Y:S01]  /*0010*/  S2R R6, SR_TID.X ;  /* 0x0000000000067919 */ /* 0x000ea20000002100 */
[----:B------:R-:W-:Y:S01]  /*0020*/  ELECT P1, URZ, PT ;  /* 0x00000000003f782f */ /* 0x000fe20003820000 */
[----:B------:R-:W-:Y:S01]  /*0030*/  BSSY B0, `(.L_x_0) ;  /* 0x0000017000007945 */ /* 0x000fe20003800000 */
[----:B--2---:R-:W-:-:S05]  /*0040*/  SHF.R.U32.HI R0, RZ, 0x5, R6 ;  /* 0x00000005ff007819 */ /* 0x004fca0000011606 */
[----:B------:R-:W2:Y:S02]  /*0050*/  SHFL.IDX PT, R2, R0, RZ, 0x1f ;  /* 0x00001fff00027589 */ /* 0x000ea400000e0000 */
[----:B--2---:R-:W-:Y:S02]  /*0060*/  R2UR UR4, R2 ;  /* 0x00000000020472ca */ /* 0x004fe400000e0000 */
[----:B------:R-:W-:-:S06]  /*0070*/  SHF.R.U32.HI R2, RZ, 0x7, R6 ;  /* 0x00000007ff027819 */ /* 0x000fcc0000011606 */
[----:B------:R-:W2:Y:S05]  /*0080*/  SHFL.IDX PT, R2, R2, RZ, 0x1f ;  /* 0x00001fff02027589 */ /* 0x000eaa00000e0000 */
[----:B------:R-:W-:Y:S02]  /*0090*/  USHF.R.S32.HI UR5, URZ, 0x1f, UR4 ;  /* 0x0000001f3f057899 */ /* 0x000fe40008011404 */
[----:B------:R-:W-:Y:S02]  /*00a0*/  ISETP.NE.OR P0, PT, RZ, UR4, !P1 ;  /* 0x00000004ff007c0c */ /* 0x000fe4000cf05670 */
[----:B------:R-:W-:-:S04]  /*00b0*/  ULEA.HI UR5, UR5, UR4, URZ, 0x2 ;  /* 0x0000000405057291 */ /* 0x000fc8000f8f103f */
[----:B------:R-:W-:-:S04]  /*00c0*/  ULOP3.LUT UR5, UR5, 0xfffffffc, URZ, 0xc0, !UPT ;  /* 0xfffffffc05057892 */ /* 0x000fc8000f8ec03f */
[----:B------:R-:W-:-:S03]  /*00d0*/  UIADD3 UR7, UR4, -UR5, URZ ;  /* 0x8000000504077290 */ /* 0x000fc6000fffe03f */
[----:B-1----:R-:W-:Y:S09]  /*00e0*/  @P0 BRA `(.L_x_1) ;  /* 0x00000000002c0947 */ /* 0x002ff20003800000 */
[----:B------:R-:W-:Y:S02]  /*00f0*/  ULDC.64 UR4, c[0x0][0x198] ;  /* 0x0000660000047ab9 */ /* 0x000fe40000000a00 */
[----:B------:R-:W-:Y:S02]  /*0100*/  UIADD3 UR8, UP0, UR4, 0xf0, URZ ;  /* 0x000000f004087890 */ /* 0x000fe4000ff1e03f */
[----:B------:R-:W-:Y:S02]  /*0110*/  UIADD3 UR10, UP1, UR4, 0x1f0, URZ ;  /* 0x000001f0040a7890 */ /* 0x000fe4000ff3e03f */
[----:B------:R-:W-:Y:S02]  /*0120*/  UIADD3 UR4, UP2, UR4, 0x2f0, URZ ;  /* 0x000002f004047890 */ /* 0x000fe4000ff5e03f */
[----:B------:R-:W-:Y:S02]  /*0130*/  UIADD3.X UR9, URZ, UR5, URZ, UP0, !UPT ;  /* 0x000000053f097290 */ /* 0x000fe400087fe43f */
[----:B------:R-:W-:-:S02]  /*0140*/  UIADD3.X UR11, URZ, UR5, URZ, UP1, !UPT ;  /* 0x000000053f0b7290 */ /* 0x000fc40008ffe43f */
[----:B------:R-:W-:-:S05]  /*0150*/  UIADD3.X UR5, URZ, UR5, URZ, UP2, !UPT ;  /* 0x000000053f057290 */ /* 0x000fca00097fe43f */
[----:B------:R1:W-:Y:S02]  /*0160*/  UTMACCTL.PF [UR8] ;  /* 0x00000000080079b9 */ /* 0x0003e40008040000 */
[----:B------:R1:W-:Y:S02]  /*0170*/  UTMACCTL.PF [UR10] ;  /* 0x000000000a0079b9 */ /* 0x0003e40008040000 */
[----:B------:R1:W-:Y:S02]  /*0180*/  UTMACCTL.PF [UR4] ;  /* 0x00000000040079b9 */ /* 0x0003e40008040000 */
[----:B-1----:R-:W-:Y:S01]  /*0190*/  NOP ;  /* 0x0000000000007918 */ /* 0x002fe20000000000 */
.L_x_1:
[----:B------:R-:W-:Y:S05]  /*01a0*/  BSYNC B0 ;  /* 0x0000000000007941 */ /* 0x000fea0003800000 */
.L_x_0:
[----:B------:R-:W1:Y:S01]  /*01b0*/  SHFL.IDX PT, R3, R0, RZ, 0x1f ;  /* 0x00001fff00037589 */ /* 0x000e6200000e0000 */
[----:B--2---:R-:W-:Y:S01]  /*01c0*/  R2UR UR36, R2 ;  /* 0x00000000022472ca */ /* 0x004fe200000e0000 */
[----:B------:R-:W-:-:S12]  /*01d0*/  UISETP.NE.AND UP0, UPT, UR7, 0x1, UPT ;  /* 0x000000010700788c */ /* 0x000fd8000bf05270 */
[----:B------:R-:W-:Y:S02]  /*01e0*/  UIADD3 UR10, UR36, -0x1, URZ ;  /* 0xffffffff240a7890 */ /* 0x000fe4000fffe03f */
[----:B------:R-:W-:Y:S02]  /*01f0*/  UISETP.EQ.AND UP2, UPT, UR36, URZ, !UP0 ;  /* 0x0000003f2400728c */ /* 0x000fe4000c742270 */
[----:B------:R-:W-:Y:S02]  /*0200*/  UISETP.GE.U32.AND UP1, UPT, UR10, 0x4, UPT ;  /* 0x000000040a00788c */ /* 0x000fe4000bf26070 */
[----:B------:R-:W-:Y:S01]  /*0210*/  USEL UR6, URZ, 0x1, !UP2 ;  /* 0x000000013f067887 */ /* 0x000fe2000d000000 */
[----:B-1----:R-:W-:-:S03]  /*0220*/  ISETP.NE.AND P0, PT, R3, RZ, PT ;  /* 0x000000ff0300720c */ /* 0x002fc60003f05270 */
[----:B------:R-:W-:-:S10]  /*0230*/  USEL UR6, UR6, 0x2, UP1 ;  /* 0x0000000206067887 */ /* 0x000fd40008800000 */
[----:B------:R-:W-:Y:S05]  /*0240*/  @P0 BRA `(.L_x_2) ;  /* 0x0000000000480947 */ /* 0x000fea0003800000 */
[----:B------:R-:W1:Y:S01]  /*0250*/  S2UR UR11, SR_CgaCtaId ;  /* 0x00000000000b79c3 */ /* 0x000e620000008800 */
[----:B------:R-:W-:Y:S01]  /*0260*/  UMOV UR4, 0x400 ;  /* 0x0000040000047882 */ /* 0x000fe20000000000 */
[----:B------:R-:W-:Y:S01]  /*0270*/  UMOV UR5, 0x1 ;  /* 0x0000000100057882 */ /* 0x000fe20000000000 */
[----:B------:R-:W-:Y:S01]  /*0280*/  UMOV UR8, 0x80 ;  /* 0x0000008000087882 */ /* 0x000fe20000000000 */
[----:B------:R-:W-:Y:S01]  /*0290*/  ELECT P0, URZ, PT ;  /* 0x00000000003f782f */ /* 0x000fe20003800000 */
[----:B------:R-:W-:-:S04]  /*02a0*/  UIADD3 UR8, -UR8, 0x100000, URZ ;  /* 0x0010000008087890 */ /* 0x000fc8000fffe13f */
[----:B------:R-:W-:Y:S02]  /*02b0*/  USHF.L.U32 UR9, UR8, 0xb, URZ ;  /* 0x0000000b08097899 */ /* 0x000fe4000800063f */
[----:B------:R-:W-:Y:S02]  /*02c0*/  USHF.L.U32 UR8, UR8, 0x1, URZ ;  /* 0x0000000108087899 */ /* 0x000fe4000800063f */
[----:B-1----:R-:W-:Y:S02]  /*02d0*/  ULEA UR11, UR11, UR4, 0x18 ;  /* 0x000000040b0b7291 */ /* 0x002fe4000f8ec03f */
[----:B------:R-:W-:-:S04]  /*02e0*/  UIADD3 UR4, -UR5, 0x100000, URZ ;  /* 0x0010000005047890 */ /* 0x000fc8000fffe13f */
[----:B------:R-:W-:Y:S02]  /*02f0*/  USHF.L.U32 UR5, UR4, 0xb, URZ ;  /* 0x0000000b04057899 */ /* 0x000fe4000800063f */
[----:B------:R-:W-:Y:S01]  /*0300*/  USHF.L.U32 UR4, UR4, 0x1, URZ ;  /* 0x0000000104047899 */ /* 0x000fe2000800063f */
[----:B------:R-:W1:Y:S11]  /*0310*/  FENCE.VIEW.ASYNC.S ;  /* 0x00000000000073c6 */ /* 0x000e760000000000 */
[----:B-1----:R1:W2:Y:S01]  /*0320*/  SYNCS.EXCH.64 URZ, [UR11+0x7050], UR4 ;  /* 0x007050040b3f75b2 */ /* 0x0022a20008000100 */
[----:B------:R1:W3:Y:S01]  /*0330*/  SYNCS.EXCH.64 URZ, [UR11+0x7060], UR8 ;  /* 0x007060080b3f75b2 */ /* 0x0002e20008000100 */
[----:B------:R1:W4:Y:S01]  /*0340*/  SYNCS.EXCH.64 URZ, [UR11+0x7058], UR4 ;  /* 0x007058040b3f75b2 */ /* 0x0003220008000100 */
[----:B------:R1:W1:Y:S01]  /*0350*/  SYNCS.EXCH.64 URZ, [UR11+0x7068], UR8 ;  /* 0x007068080b3f75b2 */ /* 0x0002620008000100 */
[----:B------:R-:W-:Y:S01]  /*0360*/  NOP ;  /* 0x0000000000007918 */ /* 0x000fe20000000000 */
.L_x_2:
[----:B------:R-:W5:Y:S01]  /*0370*/  SHFL.IDX PT, R2, R0, RZ, 0x1f ;  /* 0x00001fff00027589 */ /* 0x000f6200000e0000 */
[----:B------:R-:W-:Y:S01]  /*0380*/  NOP ;  /* 0x0000000000007918 */ /* 0x000fe20000000000 */
[----:B-----5:R-:W-:-:S13]  /*0390*/  ISETP.NE.AND P0, PT, R2, RZ, PT ;  /* 0x000000ff0200720c */ /* 0x020fda0003f05270 */
[----:B------:R-:W-:Y:S05]  /*03a0*/  @P0 BRA `(.L_x_3) ;  /* 0x0000000000600947 */ /* 0x000fea0003800000 */
[----:B-1----:R-:W1:Y:S01]  /*03b0*/  S2UR UR5, SR_CgaCtaId ;  /* 0x00000000000579c3 */ /* 0x002e620000008800 */
[----:B------:R-:W-:Y:S01]  /*03c0*/  UMOV UR4, 0x400 ;  /* 0x0000040000047882 */ /* 0x000fe20000000000 */
[----:B------:R-:W-:Y:S01]  /*03d0*/  UMOV UR8, 0x1 ;  /* 0x0000000100087882 */ /* 0x000fe20000000000 */
[----:B------:R-:W-:Y:S01]  /*03e0*/  UMOV UR12, 0x100 ;  /* 0x00000100000c7882 */ /* 0x000fe20000000000 */
[----:B------:R-:W-:-:S04]  /*03f0*/  UIADD3 UR8, -UR8, 0x100000, URZ ;  /* 0x0010000008087890 */ /* 0x000fc8000fffe13f */
[----:B------:R-:W-:Y:S02]  /*0400*/  USHF.L.U32 UR9, UR8, 0xb, URZ ;  /* 0x0000000b08097899 */ /* 0x000fe4000800063f */
[----:B------:R-:W-:Y:S01]  /*0410*/  USHF.L.U32 UR8, UR8, 0x1, URZ ;  /* 0x0000000108087899 */ /* 0x000fe2000800063f */
[----:B------:R-:W-:Y:S01]  /*0420*/  ELECT P0, URZ, PT ;  /* 0x00000000003f782f */ /* 0x000fe20003800000 */
[----:B-1----:R-:W-:Y:S02]  /*0430*/  ULEA UR11, UR5, UR4, 0x18 ;  /* 0x00000004050b7291 */ /* 0x002fe4000f8ec03f */
[----:B------:R-:W-:-:S04]  /*0440*/  UIADD3 UR4, -UR12, 0x100000, URZ ;  /* 0x001000000c047890 */ /* 0x000fc8000fffe13f */
[----:B------:R-:W-:Y:S02]  /*0450*/  USHF.L.U32 UR5, UR4, 0xb, URZ ;  /* 0x0000000b04057899 */ /* 0x000fe4000800063f */
[----:B------:R-:W-:Y:S01]  /*0460*/  USHF.L.U32 UR4, UR4, 0x1, URZ ;  /* 0x0000000104047899 */ /* 0x000fe2000800063f */
[----:B------:R-:W1:Y:S03]  /*0470*/  FENCE.VIEW.ASYNC.S ;  /* 0x00000000000073c6 */ /* 0x000e660000000000 */
[----:B-1----:R1:W1:Y:S08]  /*0480*/  SYNCS.EXCH.64 URZ, [UR11+0x7000], UR8 ;  /* 0x007000080b3f75b2 */ /* 0x0022700008000100 */
[----:B------:R1:W1:Y:S01]  /*0490*/  SYNCS.EXCH.64 URZ, [UR11+0x7028], UR4 ;  /* 0x007028040b3f75b2 */ /* 0x0002620008000100 */
        /* <DEDUP_REMOVED lines=8> */
[----:B------:R-:W-:Y:S01]  /*0520*/  NOP ;  /* 0x0000000000007918 */ /* 0x000fe20000000000 */
.L_x_3:
        /* <DEDUP_REMOVED lines=21> */
[----:B------:R-:W-:Y:S01]  /*0680*/  NOP ;  /* 0x0000000000007918 */ /* 0x000fe20000000000 */
.L_x_4:
[----:B------:R-:W5:Y:S01]  /*0690*/  SHFL.IDX PT, R2, R0, RZ, 0x1f ;  /* 0x00001fff00027589 */ /* 0x000f6200000e0000 */
[----:B------:R-:W-:Y:S01]  /*06a0*/  ELECT P0, URZ, PT ;  /* 0x00000000003f782f */ /* 0x000fe20003800000 */
[----:B------:R-:W-:Y:S01]  /*06b0*/  NOP ;  /* 0x0000000000007918 */ /* 0x000fe20000000000 */
[----:B-1----:R-:W-:Y:S02]  /*06c0*/  UMOV UR4, 0x80 ;  /* 0x0000008000047882 */ /* 0x002fe40000000000 */
[C---:B-----5:R-:W-:Y:S02]  /*06d0*/  ISETP.NE.OR P0, PT, R2.reuse, RZ, !P0 ;  /* 0x000000ff0200720c */ /* 0x060fe40004705670 */
[----:B------:R-:W-:-:S11]  /*06e0*/  ISETP.NE.AND P2, PT, R2, RZ, PT ;  /* 0x000000ff0200720c */ /* 0x000fd60003f45270 */
[----:B------:R-:W-:Y:S01]  /*06f0*/  VOTEU.ALL UP2, P0 ;  /* 0x00000000003f7886 */ /* 0x000fe20000040000 */
[----:B------:R-:W-:Y:S01]  /*0700*/  VOTEU.ALL UP3, P0 ;  /* 0x00000000003f7886 */ /* 0x000fe20000060000 */
[----:B------:R-:W-:Y:S01]  /*0710*/  VOTEU.ALL UP4, P0 ;  /* 0x00000000003f7886 */ /* 0x000fe20000080000 */
[----:B------:R-:W-:Y:S02]  /*0720*/  VOTEU.ALL UP5, P0 ;  /* 0x00000000003f7886 */ /* 0x000fe400000a0000 */
[----:B------:R-:W1:Y:S01]  /*0730*/  @!UP2 S2UR UR9, SR_CgaCtaId ;  /* 0x000000000009a9c3 */ /* 0x000e620000008800 */
[----:B------:R-:W-:Y:S01]  /*0740*/  @!UP2 UMOV UR8, 0x400 ;  /* 0x000004000008a882 */ /* 0x000fe20000000000 */
[----:B------:R-:W-:-:S04]  /*0750*/  @!UP2 UIADD3 UR4, -UR4, 0x100000, URZ ;  /* 0x001000000404a890 */ /* 0x000fc8000fffe13f */
[----:B------:R-:W-:Y:S02]  /*0760*/  @!UP2 USHF.L.U32 UR5, UR4, 0xb, URZ ;  /* 0x0000000b0405a899 */ /* 0x000fe4000800063f */
[----:B------:R-:W-:Y:S02]  /*0770*/  @!UP2 USHF.L.U32 UR4, UR4, 0x1, URZ ;  /* 0x000000010404a899 */ /* 0x000fe4000800063f */
[----:B-1----:R-:W-:Y:S01]  /*0780*/  @!UP2 ULEA UR8, UR9, UR8, 0x18 ;  /* 0x000000080908a291 */ /* 0x002fe2000f8ec03f */
[----:B------:R-:W-:Y:S01]  /*0790*/  VOTEU.ALL UP2, P0 ;  /* 0x00000000003f7886 */ /* 0x000fe20000040000 */
[----:B------:R-:W1:Y:S10]  /*07a0*/  FENCE.VIEW.ASYNC.S ;  /* 0x00000000000073c6 */ /* 0x000e740000000000 */
[----:B-1----:R1:W1:Y:S01]  /*07b0*/  @!UP2 SYNCS.EXCH.64 URZ, [UR8+0x7090], UR4 ;  /* 0x00709004083fa5b2 */ /* 0x0022620008000100 */
[----:B------:R1:W1:Y:S01]  /*07c0*/  @!UP3 SYNCS.EXCH.64 URZ, [UR8+0x7098], UR4 ;  /* 0x00709804083fb5b2 */ /* 0x0002620008000100 */
[----:B------:R1:W1:Y:S01]  /*07d0*/  @!UP4 SYNCS.EXCH.64 URZ, [UR8+0x70a0], UR4 ;  /* 0x0070a004083fc5b2 */ /* 0x0002620008000100 */
[----:B------:R1:W1:Y:S01]  /*07e0*/  @!UP5 SYNCS.EXCH.64 URZ, [UR8+0x70a8], UR4 ;  /* 0x0070a804083fd5b2 */ /* 0x0002620008000100 */
[----:B------:R-:W-:Y:S01]  /*07f0*/  NOP ;  /* 0x0000000000007918 */ /* 0x000fe20000000000 */
[----:B------:R-:W-:Y:S05]  /*0800*/  @P2 BRA `(.L_x_5) ;  /* 0x0000000000402947 */ /* 0x000fea0003800000 */
[----:B-1----:R-:W1:Y:S01]  /*0810*/  S2UR UR5, SR_CgaCtaId ;  /* 0x00000000000579c3 */ /* 0x002e620000008800 */
[----:B------:R-:W-:Y:S01]  /*0820*/  UMOV UR4, 0x400 ;  /* 0x0000040000047882 */ /* 0x000fe20000000000 */
[----:B------:R-:W-:Y:S01]  /*0830*/  UMOV UR8, 0x20 ;  /* 0x0000002000087882 */ /* 0x000fe20000000000 */
[----:B------:R-:W-:Y:S01]  /*0840*/  UMOV UR9, 0x80 ;  /* 0x0000008000097882 */ /* 0x000fe20000000000 */
[----:B------:R-:W-:Y:S01]  /*0850*/  ELECT P0, URZ, PT ;  /* 0x00000000003f782f */ /* 0x000fe20003800000 */
[----:B-1----:R-:W-:Y:S02]  /*0860*/  ULEA UR11, UR5, UR4, 0x18 ;  /* 0x00000004050b7291 */ /* 0x002fe4000f8ec03f */
[----:B------:R-:W-:-:S04]  /*0870*/  UIADD3 UR4, -UR8, 0x100000, URZ ;  /* 0x0010000008047890 */ /* 0x000fc8000fffe13f */
[----:B------:R-:W-:Y:S02]  /*0880*/  USHF.L.U32 UR5, UR4, 0xb, URZ ;  /* 0x0000000b04057899 */ /* 0x000fe4000800063f */
[----:B------:R-:W-:Y:S02]  /*0890*/  USHF.L.U32 UR4, UR4, 0x1, URZ ;  /* 0x0000000104047899 */ /* 0x000fe4000800063f */
[----:B------:R-:W-:-:S04]  /*08a0*/  UIADD3 UR8, -UR9, 0x100000, URZ ;  /* 0x0010000009087890 */ /* 0x000fc8000fffe13f */
[----:B------:R-:W-:Y:S02]  /*08b0*/  USHF.L.U32 UR9, UR8, 0xb, URZ ;  /* 0x0000000b08097899 */ /* 0x000fe4000800063f */
[----:B------:R-:W-:Y:S01]  /*08c0*/  USHF.L.U32 UR8, UR8, 0x1, URZ ;  /* 0x0000000108087899 */ /* 0x000fe2000800063f */
[----:B------:R-:W1:Y:S03]  /*08d0*/  FENCE.VIEW.ASYNC.S ;  /* 0x00000000000073c6 */ /* 0x000e660000000000 */
[----:B-1----:R1:W1:Y:S08]  /*08e0*/  SYNCS.EXCH.64 URZ, [UR11+0x70c0], UR4 ;  /* 0x0070c0040b3f75b2 */ /* 0x0022700008000100 */
[----:B------:R1:W1:Y:S01]  /*08f0*/  SYNCS.EXCH.64 URZ, [UR11+0x70c8], UR8 ;  /* 0x0070c8080b3f75b2 */ /* 0x0002620008000100 */
[----:B------:R-:W-:Y:S01]  /*0900*/  NOP ;  /* 0x0000000000007918 */ /* 0x000fe20000000000 */
.L_x_5:
[----:B------:R-:W-:Y:S01]  /*0910*/  ISETP.NE.AND P0, PT, RZ, UR36, PT ;  /* 0x00000024ff007c0c */ /* 0x000fe2000bf05270 */
[----:B------:R-:W-:Y:S01]  /*0920*/  IMAD.U32 R0, RZ, RZ, UR7 ;  /* 0x00000007ff007e24 */ /* 0x000fe2000f8e00ff */
[----:B------:R-:W-:Y:S01]  /*0930*/  NOP ;  /* 0x0000000000007918 */ /* 0x000fe20000000000 */
[----:B-1234-:R-:W-:Y:S03]  /*0940*/  BAR.SYNC.DEFER_BLOCKING 0x0 ;  /* 0x0000000000007b1d */ /* 0x01efe60000010000 */
[----:B------:R-:W-:-:S07]  /*0950*/  ISETP.EQ.AND P2, PT, R0, 0x1, P1 ;  /* 0x000000010000780c */ /* 0x000fce0000f42270 */
[----:B------:R-:W-:Y:S06]  /*0960*/  @!P0 BRA `(.L_x_6) ;  /* 0x0000003c00dc8947 */ /* 0x000fec0003800000 */
[----:B------:R-:W-:-:S06]  /*0970*/  UISETP.GT.U32.AND UP2, UPT, UR10, 0x3, UPT ;  /* 0x000000030a00788c */ /* 0x000fcc000bf44070 */
[----:B------:R-:W-:-:S13]  /*0980*/  PLOP3.LUT P0, PT, PT, PT, UP2, 0x80, 0x0 ;  /* 0x000000000000781c */ /* 0x000fda0003f0f028 */
[----:B------:R-:W-:Y:S05]  /*0990*/  @P0 EXIT ;  /* 0x000000000000094d */ /* 0x000fea0003800000 */
.L_x_7:
[----:B------:R-:W-:-:S08]  /*09a0*/  NOP ;  /* 0x0000000000007918 */ /* 0x000fd00000000000 */
[----:B------:R-:W1:Y:S02]  /*09b0*/  USETMAXREG.TRY_ALLOC.CTAPOOL UP2, 0xf0 ;  /* 0x000000f0000079c8 */ /* 0x000e640008040600 */
[----:B-1----:R-:W-:-:S13]  /*09c0*/  PLOP3.LUT P0, PT, PT, PT, UP2, 0x80, 0x0 ;  /* 0x000000000000781c */ /* 0x002fda0003f0f028 */
[----:B------:R-:W-:Y:S05]  /*09d0*/  @!P0 BRA `(.L_x_7) ;  /* 0xfffffffc00f08947 */ /* 0x000fea000383ffff */
[----:B------:R-:W-:Y:S01]  /*09e0*/  UISETP.NE.AND UP2, UPT, UR36, 0x1, UPT ;  /* 0x000000012400788c */ /* 0x000fe2000bf45270 */
[----:B------:R-:W1:Y:S01]  /*09f0*/  S2UR UR42, SR_CTAID.X ;  /* 0x00000000002a79c3 */ /* 0x000e620000002500 */
[----:B------:R-:W-:Y:S01]  /*0a00*/  UMOV UR4, URZ ;  /* 0x0000003f00047c82 */ /* 0x000fe20008000000 */
[----:B------:R-:W-:-:S03]  /*0a10*/  UMOV UR5, URZ ;  /* 0x0000003f00057c82 */ /* 0x000fc60008000000 */
[----:B------:R-:W-:-:S13]  /*0a20*/  PLOP3.LUT P0, PT, PT, PT, UP2, 0x80, 0x0 ;  /* 0x000000000000781c */ /* 0x000fda0003f0f028 */
[----:B------:R-:W-:Y:S05]  /*0a30*/  @!P0 BRA `(.L_x_8) ;  /* 0x00000000003c8947 */ /* 0x000fea0003800000 */
[----:B------:R-:W-:Y:S01]  /*0a40*/  UISETP.NE.AND UP2, UPT, UR36, 0x2, UPT ;  /* 0x000000022400788c */ /* 0x000fe2000bf45270 */
[----:B------:R-:W-:-:S05]  /*0a50*/  UMOV UR5, 0x1 ;  /* 0x0000000100057882 */ /* 0x000fca0000000000 */
[----:B------:R-:W-:-:S13]  /*0a60*/  PLOP3.LUT P1, PT, PT, PT, UP2, 0x80, 0x0 ;  /* 0x000000000000781c */ /* 0x000fda0003f2f028 */
[----:B------:R-:W-:Y:S05]  /*0a70*/  @!P1 BRA `(.L_x_8) ;  /* 0x00000000002c9947 */ /* 0x000fea0003800000 */
[----:B------:R-:W-:-:S06]  /*0a80*/  UISETP.NE.AND UP2, UPT, UR36, 0x3, UPT ;  /* 0x000000032400788c */ /* 0x000fcc000bf45270 */
[----:B------:R-:W-:-:S13]  /*0a90*/  PLOP3.LUT P1, PT, PT, PT, UP2, 0x80, 0x0 ;  /* 0x000000000000781c */ /* 0x000fda0003f2f028 */
[----:B------:R-:W-:Y:S05]  /*0aa0*/  @!P1 BRA `(.L_x_9) ;  /* 0x0000000000189947 */ /* 0x000fea0003800000 */
[----:B------:R-:W-:-:S11]  /*0ab0*/  UISETP.NE.AND UP2, UPT, UR36, 0x4, UPT ;  /* 0x000000042400788c */ /* 0x000fd6000bf45270 */
[----:B------:R-:W-:Y:S01]  /*0ac0*/  @!UP2 UMOV UR4, 0x1 ;  /* 0x000000010004a882 */ /* 0x000fe20000000000 */
[----:B------:R-:W-:Y:S01]  /*0ad0*/  @!UP2 UMOV UR5, 0x1 ;  /* 0x000000010005a882 */ /* 0x000fe20000000000 */
[----:B------:R-:W-:Y:S01]  /*0ae0*/  @UP2 UMOV UR4, URZ ;  /* 0x0000003f00042c82 */ /* 0x000fe20008000000 */
[----:B------:R-:W-:Y:S01]  /*0af0*/  @UP2 UMOV UR5, URZ ;  /* 0x0000003f00052c82 */ /* 0x000fe20008000000 */
[----:B------:R-:W-:Y:S05]  /*0b00*/  BRA `(.L_x_8) ;  /* 0x0000000000087947 */ /* 0x000fea0003800000 */
.L_x_9:
[----:B------:R-:W-:Y:S01]  /*0b10*/  UMOV UR4, 0x1 ;  /* 0x0000000100047882 */ /* 0x000fe20000000000 */
[----:B------:R-:W-:-:S05]  /*0b20*/  UMOV UR5, URZ ;  /* 0x0000003f00057c82 */ /* 0x000fca0008000000 */
.L_x_8:
[----:B------:R-:W-:Y:S05]  /*0b30*/  @!P0 BRA `(.L_x_10) ;  /* 0x00000000003c8947 */ /* 0x000fea0003800000 */
[----:B------:R-:W-:-:S06]  /*0b40*/  UISETP.NE.AND UP2, UPT, UR36, 0x2, UPT ;  /* 0x000000022400788c */ /* 0x000fcc000bf45270 */
[----:B------:R-:W-:-:S13]  /*0b50*/  PLOP3.LUT P0, PT, PT, PT, UP2, 0x80, 0x0 ;  /* 0x000000000000781c */ /* 0x000fda0003f0f028 */
[----:B------:R-:W-:Y:S05]  /*0b60*/  @!P0 BRA `(.L_x_11) ;  /* 0x0000000000288947 */ /* 0x000fea0003800000 */
[----:B------:R-:W-:-:S06]  /*0b70*/  UISETP.NE.AND UP2, UPT, UR36, 0x3, UPT ;  /* 0x000000032400788c */ /* 0x000fcc000bf45270 */
[----:B------:R-:W-:-:S13]  /*0b80*/  PLOP3.LUT P0, PT, PT, PT, UP2, 0x80, 0x0 ;  /* 0x000000000000781c */ /* 0x000fda0003f0f028 */
[----:B------:R-:W-:Y:S05]  /*0b90*/  @!P0 BRA `(.L_x_12) ;  /* 0x0000000000148947 */ /* 0x000fea0003800000 */
[----:B------:R-:W-:-:S06]  /*0ba0*/  UISETP.NE.AND UP2, UPT, UR36, 0x4, UPT ;  /* 0x000000042400788c */ /* 0x000fcc000bf45270 */
[----:B------:R-:W-:-:S13]  /*0bb0*/  PLOP3.LUT P0, PT, PT, PT, UP2, 0x80, 0x0 ;  /* 0x000000000000781c */ /* 0x000fda0003f0f028 */
[----:B------:R-:W-:Y:S05]  /*0bc0*/  @P0 BRA `(.L_x_13) ;  /* 0x00000000001c0947 */ /* 0x000fea0003800000 */
[----:B-1----:R-:W-:Y:S01]  /*0bd0*/  ULEA UR42, UR42, 0x3, 0x1 ;  /* 0x000000032a2a7891 */ /* 0x002fe2000f8e083f */
[----:B------:R-:W-:Y:S11]  /*0be0*/  BRA `(.L_x_13) ;  /* 0x0000000000147947 */ /* 0x000ff60003800000 */
.L_x_12:
[----:B-1----:R-:W-:Y:S01]  /*0bf0*/  ULEA UR42, UR42, 0x2, 0x1 ;  /* 0x000000022a2a7891 */ /* 0x002fe2000f8e083f */
[----:B------:R-:W-:Y:S11]  /*0c00*/  BRA `(.L_x_13) ;  /* 0x00000000000c7947 */ /* 0x000ff60003800000 */
.L_x_11:
[----:B-1----:R-:W-:Y:S01]  /*0c10*/  ULEA UR42, UR42, 0x1, 0x1 ;  /* 0x000000012a2a7891 */ /* 0x002fe2000f8e083f */
[----:B------:R-:W-:Y:S11]  /*0c20*/  BRA `(.L_x_13) ;  /* 0x0000000000047947 */ /* 0x000ff60003800000 */
.L_x_10:
[----:B-1----:R-:W-:-:S12]  /*0c30*/  USHF.L.U32 UR42, UR42, 0x1, URZ ;  /* 0x000000012a2a7899 */ /* 0x002fd8000800063f */
.L_x_13:
[----:B------:R-:W-:-:S04]  /*0c40*/  ULOP3.LUT UR6, UR6, 0x1, URZ, 0xfc, !UPT ;  /* 0x0000000106067892 */ /* 0x000fc8000f8efc3f */
[----:B------:R-:W-:-:S06]  /*0c50*/  UISETP.NE.AND UP2, UPT, UR6, 0x3, UPT ;  /* 0x000000030600788c */ /* 0x000fcc000bf45270 */
[----:B------:R-:W-:-:S13]  /*0c60*/  PLOP3.LUT P0, PT, PT, PT, UP2, 0x80, 0x0 ;  /* 0x000000000000781c */ /* 0x000fda0003f0f028 */
[----:B------:R-:W-:Y:S05]  /*0c70*/  @!P0 BRA `(.L_x_14) ;  /* 0x0000000000048947 */ /* 0x000fea0003800000 */
[----:B-1----:R-:W-:Y:S01]  /*0c80*/  BPT.TRAP 0x1 ;  /* 0x000000040000795c */ /* 0x002fe20000300000 */
.L_x_14:
[----:B------:R-:W2:Y:S01]  /*0c90*/  S2UR UR6, SR_CgaCtaId ;  /* 0x00000000000679c3 */ /* 0x000ea20000008800 */
[----:B------:R-:W-:Y:S01]  /*0ca0*/  UMOV UR37, 0x400 ;  /* 0x0000040000257882 */ /* 0x000fe20000000000 */
[----:B------:R-:W-:-:S05]  /*0cb0*/  IMAD.U32 R0, RZ, RZ, UR4 ;  /* 0x00000004ff007e24 */ /* 0x000fca000f8e00ff */
[----:B------:R-:W-:Y:S01]  /*0cc0*/  SHF.L.U32 R0, R0, 0x1f, RZ ;  /* 0x0000001f00007819 */ /* 0x000fe200000006ff */
[----:B--2---:R-:W-:-:S04]  /*0cd0*/  ULEA UR37, UR6, UR37, 0x18 ;  /* 0x0000002506257291 */ /* 0x004fc8000f8ec03f */
[----:B------:R-:W-:-:S09]  /*0ce0*/  ULEA UR6, UR5, UR37, 0x3 ;  /* 0x0000002505067291 */ /* 0x000fd2000f8e183f */
[----:B------:R-:W2:Y:S02]  /*0cf0*/  SYNCS.PHASECHK.TRANS64.TRYWAIT P1, [UR6+0x7050], R0 ;  /* 0x00705000ff0075a7 */ /* 0x000ea40008020146 */
[----:B--2---:R-:W-:Y:S05]  /*0d00*/  @!P1 BRA `(.L_x_15) ;  /* 0x0000004c00009947 */ /* 0x004fea0003800000 */
.L_x_87:
[----:B------:R-:W-:Y:S05]  /*0d10*/  @!P0 BRA `(.L_x_16) ;  /* 0x0000000000048947 */ /* 0x000fea0003800000 */
[----:B-1----:R-:W-:Y:S01]  /*0d20*/  BPT.TRAP 0x1 ;  /* 0x000000040000795c */ /* 0x002fe20000300000 */
.L_x_16:
[----:B------:R-:W-:Y:S01]  /*0d30*/  SHF.L.U32 R56, RZ, 0x1f, RZ ;  /* 0x0000001fff387819 */ /* 0x000fe200000006ff */
[----:B------:R-:W-:Y:S01]  /*0d40*/  UIADD3 UR15, UR37, 0x7090, URZ ;  /* 0x00007090250f7890 */ /* 0x000fe2000fffe03f */
[----:B------:R-:W-:Y:S02]  /*0d50*/  ISETP.NE.AND P2, PT, RZ, UR10, PT ;  /* 0x0000000aff007c0c */ /* 0x000fe4000bf45270 */
[----:B------:R-:W3:Y:S02]  /*0d60*/  SYNCS.PHASECHK.TRANS64.TRYWAIT P1, [UR37+0x7000], R56 ;  /* 0x00700038ff0075a7 */ /* 0x000ee40008020165 */
[----:B---3--:R-:W-:Y:S09]  /*0d70*/  @!P1 BRA `(.L_x_17) ;  /* 0x0000004800fc9947 */ /* 0x008ff20003800000 */
.L_x_88:
[----:B------:R-:W-:Y:S01]  /*0d80*/  ULEA UR10, UR10, UR15, 0x3 ;  /* 0x0000000f0a0a7291 */ /* 0x000fe2000f8e183f */
[----:B--2---:R-:W-:Y:S01]  /*0d90*/  SEL R0, RZ, 0x1, P2 ;  /* 0x00000001ff007807 */ /* 0x004fe20001000000 */
[----:B------:R-:W-:-:S03]  /*0da0*/  UIADD3 UR13, UR36, -0x1, URZ ;  /* 0xffffffff240d7890 */ /* 0x000fc6000fffe03f */
[----:B------:R-:W-:Y:S01]  /*0db0*/  SHF.L.U32 R0, R0, 0x1f, RZ ;  /* 0x0000001f00007819 */ /* 0x000fe200000006ff */
[----:B------:R-:W-:-:S03]  /*0dc0*/  USHF.L.U32 UR13, UR13, 0x3, URZ ;  /* 0x000000030d0d7899 */ /* 0x000fc6000800063f */
[----:B------:R-:W2:Y:S02]  /*0dd0*/  SYNCS.PHASECHK.TRANS64.TRYWAIT P1, [UR10], R0 ;  /* 0x00000000ff0075a7 */ /* 0x000ea4000802014a */
[----:B--2---:R-:W-:Y:S07]  /*0de0*/  @!P1 BRA `(.L_x_18) ;  /* 0x0000004800f89947 */ /* 0x004fee0003800000 */
.L_x_89:
[----:B------:R-:W-:Y:S01]  /*0df0*/  USHF.R.U32.HI UR4, URZ, 0x4, UR37 ;  /* 0x000000043f047899 */ /* 0x000fe20008011625 */
[----:B------:R-:W-:Y:S01]  /*0e00*/  WARPGROUP.ARRIVE ;  /* 0x00000000000079c5 */ /* 0x000fe20000000000 */
[----:B------:R-:W-:Y:S02]  /*0e10*/  UIADD3 UR6, UR37, 0x2000, URZ ;  /* 0x0000200025067890 */ /* 0x000fe4000fffe03f */
[----:B------:R-:W-:Y:S02]  /*0e20*/  ULOP3.LUT UR4, UR4, 0x3fff, URZ, 0xc0, !UPT ;  /* 0x00003fff04047892 */ /* 0x000fe4000f8ec03f */
[----:B------:R-:W-:Y:S02]  /*0e30*/  USHF.R.U32.HI UR6, URZ, 0x4, UR6 ;  /* 0x000000043f067899 */ /* 0x000fe40008011606 */
[----:B------:R-:W-:Y:S02]  /*0e40*/  ULOP3.LUT UR4, UR4, 0x10000, URZ, 0xfc, !UPT ;  /* 0x0001000004047892 */ /* 0x000fe4000f8efc3f */
[----:B------:R-:W-:-:S02]  /*0e50*/  ULOP3.LUT UR12, UR6, 0x3fff, URZ, 0xc0, !UPT ;  /* 0x00003fff060c7892 */ /* 0x000fc4000f8ec03f */
[----:B------:R-:W-:Y:S02]  /*0e60*/  ULEA UR8, UR5, UR4, 0x8 ;  /* 0x0000000405087291 */ /* 0x000fe4000f8e403f */
[----:B------:R-:W-:Y:S01]  /*0e70*/  ULOP3.LUT UR14, UR12, 0x10000, URZ, 0xfc, !UPT ;  /* 0x000100000c0e7892 */ /* 0x000fe2000f8efc3f */
[----:B------:R-:W-:Y:S01]  /*0e80*/  UMOV UR5, 0x80000020 ;  /* 0x8000002000057882 */ /* 0x000fe20000000000 */
[----:B------:R-:W-:Y:S02]  /*0e90*/  UMOV UR7, 0x80000020 ;  /* 0x8000002000077882 */ /* 0x000fe40000000000 */
[----:B------:R-:W-:Y:S01]  /*0ea0*/  UIADD3 UR10, UR14, 0x2, URZ ;  /* 0x000000020e0a7890 */ /* 0x000fe2000fffe03f */
[----:B------:R-:W-:Y:S02]  /*0eb0*/  UMOV UR4, UR8 ;  /* 0x0000000800047c82 */ /* 0x000fe40008000000 */
[----:B------:R-:W-:Y:S01]  /*0ec0*/  UMOV UR6, UR14 ;  /* 0x0000000e00067c82 */ /* 0x000fe20008000000 */
[----:B------:R-:W-:Y:S01]  /*0ed0*/  UIADD3 UR8, UR8, 0x2, URZ ;  /* 0x0000000208087890 */ /* 0x000fe2000fffe03f */
[----:B------:R-:W-:Y:S01]  /*0ee0*/  HGMMA.64x64x16.F32.BF16 R24, gdesc[UR4], RZ, !UPT, gsb0 ;  /* 0x00e00000041879f0 */ /* 0x000fe2000c0018ff */
[----:B------:R-:W-:Y:S01]  /*0ef0*/  UMOV UR9, 0x80000020 ;  /* 0x8000002000097882 */ /* 0x000fe20000000000 */
[----:B------:R-:W-:Y:S01]  /*0f00*/  UMOV UR11, 0x80000020 ;  /* 0x80000020000b7882 */ /* 0x000fe20000000000 */
[----:B------:R-:W-:Y:S01]  /*0f10*/  ULDC UR6, c[0x0][0x604] ;  /* 0x0001810000067ab9 */ /* 0x000fe20000000800 */
[----:B------:R-:W-:-:S02]  /*0f20*/  WARPGROUP.DEPBAR.LE gsb0, 0x0 ;  /* 0x00008000000079c5 */ /* 0x000fc40000010000 */
[----:B------:R-:W-:-:S06]  /*0f30*/  WARPGROUP.ARRIVE ;  /* 0x00000000000079c5 */ /* 0x000fcc0000000000 */
[----:B------:R-:W-:Y:S03]  /*0f40*/  HGMMA.64x64x16.F32.BF16 R24, gdesc[UR8], R24, gsb0 ;  /* 0x00e00000081879f0 */ /* 0x000fe60008001818 */
[----:B------:R-:W-:Y:S02]  /*0f50*/  WARPGROUP.DEPBAR.LE gsb0, 0x0 ;  /* 0x00008000000079c5 */ /* 0x000fe40000010000 */
[----:B--2---:R-:W-:-:S04]  /*0f60*/  FMNMX R3, R24, R25, !PT ;  /* 0x0000001918037209 */ /* 0x004fc80007800000 */
[----:B------:R-:W-:-:S04]  /*0f70*/  FMNMX R0, R28, R3, !PT ;  /* 0x000000031c007209 */ /* 0x000fc80007800000 */
        /* <DEDUP_REMOVED lines=12> */
[----:B------:R-:W-:-:S05]  /*1040*/  FMNMX R2, R53, R0, !PT ;  /* 0x0000000035027209 */ /* 0x000fca0007800000 */
[----:B------:R-:W2:Y:S02]  /*1050*/  SHFL.BFLY PT, R3, R2, 0x1, 0x1f ;  /* 0x0c201f0002037f89 */ /* 0x000ea400000e0000 */
[----:B--2---:R-:W-:Y:S02]  /*1060*/  FMNMX R4, R2, R3, !PT ;  /* 0x0000000302047209 */ /* 0x004fe40007800000 */
[----:B------:R-:W-:-:S03]  /*1070*/  FMNMX R3, R26, R27, !PT ;  /* 0x0000001b1a037209 */ /* 0x000fc60007800000 */
[----:B------:R-:W2:Y:S01]  /*1080*/  SHFL.BFLY PT, R7, R4, 0x2, 0x1f ;  /* 0x0c401f0004077f89 */ /* 0x000ea200000e0000 */
[----:B------:R-:W-:-:S04]  /*1090*/  FMNMX R0, R30, R3, !PT ;  /* 0x000000031e007209 */ /* 0x000fc80007800000 */
[----:B------:R-:W-:-:S04]  /*10a0*/  FMNMX R5, R31, R0, !PT ;  /* 0x000000001f057209 */ /* 0x000fc80007800000 */
[----:B------:R-:W-:-:S04]  /*10b0*/  FMNMX R0, R34, R5, !PT ;  /* 0x0000000522007209 */ /* 0x000fc80007800000 */
[----:B------:R-:W-:-:S04]  /*10c0*/  FMNMX R5, R35, R0, !PT ;  /* 0x0000000023057209 */ /* 0x000fc80007800000 */
[----:B------:R-:W-:-:S04]  /*10d0*/  FMNMX R0, R38, R5, !PT ;  /* 0x0000000526007209 */ /* 0x000fc80007800000 */
[----:B------:R-:W-:Y:S02]  /*10e0*/  FMNMX R5, R39, R0, !PT ;  /* 0x0000000027057209 */ /* 0x000fe40007800000 */
[----:B--2---:R-:W-:Y:S02]  /*10f0*/  FMNMX R3, R4, R7, !PT ;  /* 0x0000000704037209 */ /* 0x004fe40007800000 */
[----:B------:R-:W-:Y:S02]  /*1100*/  FMNMX R0, R42, R5, !PT ;  /* 0x000000052a007209 */ /* 0x000fe40007800000 */
[----:B------:R-:W-:Y:S02]  /*1110*/  FSETP.NEU.AND P1, PT, R3, -INF , PT ;  /* 0xff8000000300780b */ /* 0x000fe40003f2d000 */
[----:B------:R-:W-:Y:S02]  /*1120*/  FMNMX R5, R43, R0, !PT ;  /* 0x000000002b057209 */ /* 0x000fe40007800000 */
[----:B------:R-:W-:-:S02]  /*1130*/  FSEL R6, R3, RZ, P1 ;  /* 0x000000ff03067208 */ /* 0x000fc40000800000 */
[----:B------:R-:W-:-:S03]  /*1140*/  FMNMX R0, R46, R5, !PT ;  /* 0x000000052e007209 */ /* 0x000fc60007800000 */
[----:B------:R-:W-:Y:S01]  /*1150*/  FMUL R6, R6, UR6 ;  /* 0x0000000606067c20 */ /* 0x000fe20008400000 */
[----:B------:R-:W-:-:S03]  /*1160*/  FMNMX R5, R47, R0, !PT ;  /* 0x000000002f057209 */ /* 0x000fc60007800000 */
[--C-:B------:R-:W-:Y:S01]  /*1170*/  FFMA R24, R24, UR6, -R6.reuse ;  /* 0x0000000618187c23 */ /* 0x100fe20008000806 */
[--C-:B------:R-:W-:Y:S01]  /*1180*/  FFMA R28, R28, UR6, -R6.reuse ;  /* 0x000000061c1c7c23 */ /* 0x100fe20008000806 */
[--C-:B------:R-:W-:Y:S01]  /*1190*/  FFMA R25, R25, UR6, -R6.reuse ;  /* 0x0000000619197c23 */ /* 0x100fe20008000806 */
[----:B------:R-:W-:Y:S01]  /*11a0*/  FMNMX R0, R50, R5, !PT ;  /* 0x0000000532007209 */ /* 0x000fe20007800000 */
[--C-:B------:R-:W-:Y:S01]  /*11b0*/  FFMA R36, R36, UR6, -R6.reuse ;  /* 0x0000000624247c23 */ /* 0x100fe20008000806 */
[----:B------:R-:W-:Y:S01]  /*11c0*/  FSETP.GEU.AND P6, PT, R24, -126, PT ;  /* 0xc2fc00001800780b */ /* 0x000fe20003fce000 */
[--C-:B------:R-:W-:Y:S01]  /*11d0*/  FFMA R29, R29, UR6, -R6.reuse ;  /* 0x000000061d1d7c23 */ /* 0x100fe20008000806 */
[----:B------:R-:W-:Y:S01]  /*11e0*/  FSETP.GEU.AND P5, PT, R28, -126, PT ;  /* 0xc2fc00001c00780b */ /* 0x000fe20003fae000 */
[--C-:B------:R-:W-:Y:S01]  /*11f0*/  FFMA R33, R33, UR6, -R6.reuse ;  /* 0x0000000621217c23 */ /* 0x100fe20008000806 */
[----:B------:R-:W-:Y:S01]  /*1200*/  FSETP.GEU.AND P2, PT, R25, -126, PT ;  /* 0xc2fc00001900780b */ /* 0x000fe20003f4e000 */
[--C-:B------:R-:W-:Y:S01]  /*1210*/  FFMA R32, R32, UR6, -R6.reuse ;  /* 0x0000000620207c23 */ /* 0x100fe20008000806 */
[----:B------:R-:W-:Y:S01]  /*1220*/  FMNMX R5, R51, R0, !PT ;  /* 0x0000000033057209 */ /* 0x000fe20007800000 */
[--C-:B------:R-:W-:Y:S01]  /*1230*/  FFMA R40, R40, UR6, -R6.reuse ;  /* 0x0000000628287c23 */ /* 0x100fe20008000806 */
[----:B------:R-:W-:Y:S01]  /*1240*/  FSETP.GEU.AND P3, PT, R29, -126, PT ;  /* 0xc2fc00001d00780b */ /* 0x000fe20003f6e000 */
[--C-:B------:R-:W-:Y:S01]  /*1250*/  FFMA R37, R37, UR6, -R6.reuse ;  /* 0x0000000625257c23 */ /* 0x100fe20008000806 */
[----:B------:R-:W-:Y:S01]  /*1260*/  FMNMX R0, R54, R5, !PT ;  /* 0x0000000536007209 */ /* 0x000fe20007800000 */
[--C-:B------:R-:W-:Y:S01]  /*1270*/  FFMA R48, R48, UR6, -R6.reuse ;  /* 0x0000000630307c23 */ /* 0x100fe20008000806 */
[----:B------:R-:W-:Y:S01]  /*1280*/  FSETP.GEU.AND P4, PT, R33, -126, PT ;  /* 0xc2fc00002100780b */ /* 0x000fe20003f8e000 */
[----:B------:R-:W-:Y:S01]  /*1290*/  @!P6 FMUL R24, R24, 0.5 ;  /* 0x3f0000001818e820 */ /* 0x000fe20000400000 */
[----:B------:R-:W-:Y:S01]  /*12a0*/  FMNMX R0, R55, R0, !PT ;  /* 0x0000000037007209 */ /* 0x000fe20007800000 */
[----:B------:R-:W-:Y:S01]  /*12b0*/  @!P5 FMUL R28, R28, 0.5 ;  /* 0x3f0000001c1cd820 */ /* 0x000fe20000400000 */
[----:B------:R-:W-:Y:S01]  /*12c0*/  FSETP.GEU.AND P1, PT, R32, -126, PT ;  /* 0xc2fc00002000780b */ /* 0x000fe20003f2e000 */
[----:B------:R-:W-:Y:S01]  /*12d0*/  @!P2 FMUL R25, R25, 0.5 ;  /* 0x3f0000001919a820 */ /* 0x000fe20000400000 */
[--C-:B------:R-:W-:Y:S01]  /*12e0*/  FFMA R41, R41, UR6, -R6.reuse ;  /* 0x0000000629297c23 */ /* 0x100fe20008000806 */
[----:B------:R-:W2:Y:S01]  /*12f0*/  MUFU.EX2 R24, R24 ;  /* 0x0000001800187308 */ /* 0x000ea20000000800 */
[----:B------:R-:W3:Y:S01]  /*1300*/  SHFL.BFLY PT, R5, R0, 0x1, 0x1f ;  /* 0x0c201f0000057f89 */ /* 0x000ee200000e0000 */
[----:B------:R-:W-:Y:S01]  /*1310*/  @!P3 FMUL R29, R29, 0.5 ;  /* 0x3f0000001d1db820 */ /* 0x000fe20000400000 */
[--C-:B------:R-:W-:Y:S01]  /*1320*/  FFMA R45, R45, UR6, -R6.reuse ;  /* 0x000000062d2d7c23 */ /* 0x100fe20008000806 */
[--C-:B------:R-:W-:Y:S01]  /*1330*/  FFMA R49, R49, UR6, -R6.reuse ;  /* 0x0000000631317c23 */ /* 0x100fe20008000806 */
[--C-:B------:R-:W-:Y:S01]  /*1340*/  FFMA R44, R44, UR6, -R6.reuse ;  /* 0x000000062c2c7c23 */ /* 0x100fe20008000806 */
[----:B------:R-:W-:Y:S01]  /*1350*/  @!P4 FMUL R33, R33, 0.5 ;  /* 0x3f0000002121c820 */ /* 0x000fe20000400000 */
[--C-:B------:R-:W-:Y:S01]  /*1360*/  FFMA R52, R52, UR6, -R6.reuse ;  /* 0x0000000634347c23 */ /* 0x100fe20008000806 */
[----:B------:R-:W4:Y:S01]  /*1370*/  MUFU.EX2 R28, R28 ;  /* 0x0000001c001c7308 */ /* 0x000f220000000800 */
[----:B------:R-:W-:Y:S01]  /*1380*/  FFMA R53, R53, UR6, -R6 ;  /* 0x0000000635357c23 */ /* 0x000fe20008000806 */
[----:B------:R-:W-:-:S06]  /*1390*/  @!P1 FMUL R32, R32, 0.5 ;  /* 0x3f00000020209820 */ /* 0x000fcc0000400000 */
[----:B------:R-:W5:Y:S01]  /*13a0*/  MUFU.EX2 R25, R25 ;  /* 0x0000001900197308 */ /* 0x000f620000000800 */
[----:B--2---:R-:W-:Y:S01]  /*13b0*/  @!P6 FMUL R24, R24, R24 ;  /* 0x000000181818e220 */ /* 0x004fe20000400000 */
[----:B------:R-:W-:-:S06]  /*13c0*/  FSETP.GEU.AND P6, PT, R36, -126, PT ;  /* 0xc2fc00002400780b */ /* 0x000fcc0003fce000 */
[----:B------:R-:W2:Y:S01]  /*13d0*/  MUFU.EX2 R29, R29 ;  /* 0x0000001d001d7308 */ /* 0x000ea20000000800 */
[----:B----4-:R-:W-:Y:S01]  /*13e0*/  @!P5 FMUL R28, R28, R28 ;  /* 0x0000001c1c1cd220 */ /* 0x010fe20000400000 */
[----:B------:R-:W-:Y:S02]  /*13f0*/  FSETP.GEU.AND P5, PT, R40, -126, PT ;  /* 0xc2fc00002800780b */ /* 0x000fe40003fae000 */
[----:B---3--:R-:W-:-:S03]  /*1400*/  FMNMX R5, R0, R5, !PT ;  /* 0x0000000500057209 */ /* 0x008fc60007800000 */
[----:B------:R-:W-:Y:S01]  /*1410*/  @!P6 FMUL R36, R36, 0.5 ;  /* 0x3f0000002424e820 */ /* 0x000fe20000400000 */
[----:B------:R-:W3:Y:S01]  /*1420*/  MUFU.EX2 R33, R33 ;  /* 0x0000002100217308 */ /* 0x000ee20000000800 */
[----:B-----5:R-:W-:Y:S01]  /*1430*/  @!P2 FMUL R25, R25, R25 ;  /* 0x000000191919a220 */ /* 0x020fe20000400000 */
[----:B------:R-:W-:Y:S01]  /*1440*/  FSETP.GEU.AND P2, PT, R37, -126, PT ;  /* 0xc2fc00002500780b */ /* 0x000fe20003f4e000 */
[----:B------:R-:W4:Y:S04]  /*1450*/  SHFL.BFLY PT, R4, R5, 0x2, 0x1f ;  /* 0x0c401f0005047f89 */ /* 0x000f2800000e0000 */
[----:B------:R-:W-:Y:S01]  /*1460*/  @!P5 FMUL R40, R40, 0.5 ;  /* 0x3f0000002828d820 */ /* 0x000fe20000400000 */
[----:B------:R-:W5:Y:S01]  /*1470*/  MUFU.EX2 R36, R36 ;  /* 0x0000002400247308 */ /* 0x000f620000000800 */
[----:B--2---:R-:W-:Y:S01]  /*1480*/  @!P3 FMUL R29, R29, R29 ;  /* 0x0000001d1d1db220 */ /* 0x004fe20000400000 */
[----:B------:R-:W-:-:S05]  /*1490*/  FSETP.GEU.AND P3, PT, R41, -126, PT ;  /* 0xc2fc00002900780b */ /* 0x000fca0003f6e000 */
[----:B------:R-:W-:Y:S01]  /*14a0*/  @!P2 FMUL R37, R37, 0.5 ;  /* 0x3f0000002525a820 */ /* 0x000fe20000400000 */
[----:B------:R-:W2:Y:S01]  /*14b0*/  MUFU.EX2 R7, R40 ;  /* 0x0000002800077308 */ /* 0x000ea20000000800 */
[----:B---3--:R-:W-:Y:S01]  /*14c0*/  @!P4 FMUL R33, R33, R33 ;  /* 0x000000212121c220 */ /* 0x008fe20000400000 */
[----:B------:R-:W-:-:S05]  /*14d0*/  FSETP.GEU.AND P4, PT, R45, -126, PT ;  /* 0xc2fc00002d00780b */ /* 0x000fca0003f8e000 */
[----:B------:R-:W-:Y:S01]  /*14e0*/  @!P3 FMUL R41, R41, 0.5 ;  /* 0x3f0000002929b820 */ /* 0x000fe20000400000 */
[----:B------:R-:W3:Y:S01]  /*14f0*/  MUFU.EX2 R32, R32 ;  /* 0x0000002000207308 */ /* 0x000ee20000000800 */
[----:B-----5:R-:W-:Y:S01]  /*1500*/  @!P6 FMUL R36, R36, R36 ;  /* 0x000000242424e220 */ /* 0x020fe20000400000 */
[----:B------:R-:W-:Y:S02]  /*1510*/  FSETP.GEU.AND P6, PT, R48, -126, PT ;  /* 0xc2fc00003000780b */ /* 0x000fe40003fce000 */
[----:B----4-:R-:W-:-:S03]  /*1520*/  FMNMX R4, R5, R4, !PT ;  /* 0x0000000405047209 */ /* 0x010fc60007800000 */
[----:B------:R-:W-:Y:S01]  /*1530*/  @!P4 FMUL R45, R45, 0.5 ;  /* 0x3f0000002d2dc820 */ /* 0x000fe20000400000 */
[----:B------:R-:W4:Y:S01]  /*1540*/  MUFU.EX2 R37, R37 ;  /* 0x0000002500257308 */ /* 0x000f220000000800 */
[----:B--2---:R-:W-:Y:S01]  /*1550*/  @!P5 FMUL R7, R7, R7 ;  /* 0x000000070707d220 */ /* 0x004fe20000400000 */
[----:B------:R-:W-:-:S03]  /*1560*/  FSETP.GEU.AND P5, PT, R49, -126, PT ;  /* 0xc2fc00003100780b */ /* 0x000fc60003fae000 */
[----:B------:R-:W-:Y:S01]  /*1570*/  FADD R2, R24, R7 ;  /* 0x0000000718027221 */ /* 0x000fe20000000000 */
[----:B------:R-:W-:Y:S01]  /*1580*/  F2FP.BF16.F32.PACK_AB R24, R25, R24 ;  /* 0x000000181918723e */ /* 0x000fe200000010ff */
[----:B------:R-:W-:Y:S01]  /*1590*/  @!P6 FMUL R48, R48, 0.5 ;  /* 0x3f0000003030e820 */ /* 0x000fe20000400000 */
[----:B------:R-:W2:Y:S01]  /*15a0*/  MUFU.EX2 R8, R41 ;  /* 0x0000002900087308 */ /* 0x000ea20000000800 */
[----:B---3--:R-:W-:Y:S01]  /*15b0*/  @!P1 FMUL R32, R32, R32 ;  /* 0x0000002020209220 */ /* 0x008fe20000400000 */
[----:B------:R-:W-:-:S05]  /*15c0*/  FSETP.GEU.AND P1, PT, R44, -126, PT ;  /* 0xc2fc00002c00780b */ /* 0x000fca0003f2e000 */
[----:B------:R-:W-:Y:S01]  /*15d0*/  @!P5 FMUL R49, R49, 0.5 ;  /* 0x3f0000003131d820 */ /* 0x000fe20000400000 */
[----:B------:R-:W3:Y:S01]  /*15e0*/  MUFU.EX2 R9, R48 ;  /* 0x0000003000097308 */ /* 0x000ee20000000800 */
[----:B----4-:R-:W-:Y:S01]  /*15f0*/  @!P2 FMUL R37, R37, R37 ;  /* 0x000000252525a220 */ /* 0x010fe20000400000 */
[----:B------:R-:W-:-:S04]  /*1600*/  FSETP.NEU.AND P2, PT, R4, -INF , PT ;  /* 0xff8000000400780b */ /* 0x000fc80003f4d000 */
[----:B------:R-:W-:Y:S01]  /*1610*/  FSEL R0, R4, RZ, P2 ;  /* 0x000000ff04007208 */ /* 0x000fe20001000000 */
[----:B------:R-:W-:Y:S01]  /*1620*/  @!P1 FMUL R44, R44, 0.5 ;  /* 0x3f0000002c2c9820 */ /* 0x000fe20000400000 */
[----:B------:R-:W4:Y:S01]  /*1630*/  MUFU.EX2 R10, R45 ;  /* 0x0000002d000a7308 */ /* 0x000f220000000800 */
[----:B--2---:R-:W-:Y:S01]  /*1640*/  @!P3 FMUL R8, R8, R8 ;  /* 0x000000080808b220 */ /* 0x004fe20000400000 */
[----:B------:R-:W-:Y:S01]  /*1650*/  FSETP.GEU.AND P2, PT, R52, -126, PT ;  /* 0xc2fc00003400780b */ /* 0x000fe20003f4e000 */
[----:B------:R-:W-:Y:S01]  /*1660*/  FMUL R0, R0, UR6 ;  /* 0x0000000600007c20 */ /* 0x000fe20008400000 */
[----:B------:R-:W-:-:S03]  /*1670*/  FSETP.GEU.AND P3, PT, R53, -126, PT ;  /* 0xc2fc00003500780b */ /* 0x000fc60003f6e000 */
[--C-:B------:R-:W-:Y:S01]  /*1680*/  FFMA R30, R30, UR6, -R0.reuse ;  /* 0x000000061e1e7c23 */ /* 0x100fe20008000800 */
[----:B------:R-:W2:Y:S01]  /*1690*/  MUFU.EX2 R6, R49 ;  /* 0x0000003100067308 */ /* 0x000ea20000000800 */
[--C-:B------:R-:W-:Y:S01]  /*16a0*/  FFMA R27, R27, UR6, -R0.reuse ;  /* 0x000000061b1b7c23 */ /* 0x100fe20008000800 */
[--C-:B------:R-:W-:Y:S01]  /*16b0*/  FFMA R31, R31, UR6, -R0.reuse ;  /* 0x000000061f1f7c23 */ /* 0x100fe20008000800 */
[--C-:B------:R-:W-:Y:S01]  /*16c0*/  FFMA R26, R26, UR6, -R0.reuse ;  /* 0x000000061a1a7c23 */ /* 0x100fe20008000800 */
[----:B---3--:R-:W-:Y:S01]  /*16d0*/  @!P6 FMUL R9, R9, R9 ;  /* 0x000000090909e220 */ /* 0x008fe20000400000 */
[----:B------:R-:W-:Y:S01]  /*16e0*/  FSETP.GEU.AND P6, PT, R30, -126, PT ;  /* 0xc2fc00001e00780b */ /* 0x000fe20003fce000 */
[--C-:B------:R-:W-:Y:S01]  /*16f0*/  FFMA R42, R42, UR6, -R0.reuse ;  /* 0x000000062a2a7c23 */ /* 0x100fe20008000800 */
[----:B------:R-:W-:Y:S01]  /*1700*/  @!P2 FMUL R52, R52, 0.5 ;  /* 0x3f0000003434a820 */ /* 0x000fe20000400000 */
[----:B------:R-:W3:Y:S01]  /*1710*/  MUFU.EX2 R5, R44 ;  /* 0x0000002c00057308 */ /* 0x000ee20000000800 */
[----:B----4-:R-:W-:Y:S01]  /*1720*/  @!P4 FMUL R10, R10, R10 ;  /* 0x0000000a0a0ac220 */ /* 0x010fe20000400000 */
[----:B------:R-:W-:Y:S01]  /*1730*/  FSETP.GEU.AND P4, PT, R27, -126, PT ;  /* 0xc2fc00001b00780b */ /* 0x000fe20003f8e000 */
[----:B------:R-:W-:Y:S01]  /*1740*/  @!P3 FMUL R53, R53, 0.5 ;  /* 0x3f0000003535b820 */ /* 0x000fe20000400000 */
[--C-:B------:R-:W-:Y:S01]  /*1750*/  FFMA R34, R34, UR6, -R0.reuse ;  /* 0x0000000622227c23 */ /* 0x100fe20008000800 */
[--C-:B------:R-:W-:Y:S01]  /*1760*/  FFMA R35, R35, UR6, -R0.reuse ;  /* 0x0000000623237c23 */ /* 0x100fe20008000800 */
[--C-:B------:R-:W-:Y:S01]  /*1770*/  FFMA R39, R39, UR6, -R0.reuse ;  /* 0x0000000627277c23 */ /* 0x100fe20008000800 */
[--C-:B------:R-:W-:Y:S01]  /*1780*/  FFMA R50, R50, UR6, -R0.reuse ;  /* 0x0000000632327c23 */ /* 0x100fe20008000800 */
[----:B------:R-:W4:Y:S01]  /*1790*/  MUFU.EX2 R11, R52 ;  /* 0x00000034000b7308 */ /* 0x000f220000000800 */
[----:B--2---:R-:W-:Y:S01]  /*17a0*/  @!P5 FMUL R6, R6, R6 ;  /* 0x000000060606d220 */ /* 0x004fe20000400000 */
[----:B------:R-:W-:Y:S01]  /*17b0*/  FSETP.GEU.AND P5, PT, R31, -126, PT ;  /* 0xc2fc00001f00780b */ /* 0x000fe20003fae000 */
[----:B------:R-:W-:Y:S01]  /*17c0*/  @!P6 FMUL R30, R30, 0.5 ;  /* 0x3f0000001e1ee820 */ /* 0x000fe20000400000 */
[--C-:B------:R-:W-:Y:S01]  /*17d0*/  FFMA R38, R38, UR6, -R0.reuse ;  /* 0x0000000626267c23 */ /* 0x100fe20008000800 */
[--C-:B------:R-:W-:Y:S01]  /*17e0*/  FFMA R43, R43, UR6, -R0.reuse ;  /* 0x000000062b2b7c23 */ /* 0x100fe20008000800 */
[--C-:B------:R-:W-:Y:S01]  /*17f0*/  FFMA R46, R46, UR6, -R0.reuse ;  /* 0x000000062e2e7c23 */ /* 0x100fe20008000800 */
[----:B------:R-:W-:Y:S01]  /*1800*/  @!P4 FMUL R27, R27, 0.5 ;  /* 0x3f0000001b1bc820 */ /* 0x000fe20000400000 */
[----:B------:R-:W2:Y:S01]  /*1810*/  MUFU.EX2 R15, R30 ;  /* 0x0000001e000f7308 */ /* 0x000ea20000000800 */
[----:B---3--:R-:W-:Y:S01]  /*1820*/  @!P1 FMUL R5, R5, R5 ;  /* 0x0000000505059220 */ /* 0x008fe20000400000 */
[----:B------:R-:W-:Y:S01]  /*1830*/  FSETP.GEU.AND P1, PT, R26, -126, PT ;  /* 0xc2fc00001a00780b */ /* 0x000fe20003f2e000 */
[--C-:B------:R-:W-:Y:S01]  /*1840*/  FFMA R51, R51, UR6, -R0.reuse ;  /* 0x0000000633337c23 */ /* 0x100fe20008000800 */
[--C-:B------:R-:W-:Y:S01]  /*1850*/  FFMA R54, R54, UR6, -R0.reuse ;  /* 0x0000000636367c23 */ /* 0x100fe20008000800 */
[--C-:B------:R-:W-:Y:S01]  /*1860*/  FFMA R47, R47, UR6, -R0.reuse ;  /* 0x000000062f2f7c23 */ /* 0x100fe20008000800 */
[----:B------:R-:W-:Y:S01]  /*1870*/  FFMA R0, R55, UR6, -R0 ;  /* 0x0000000637007c23 */ /* 0x000fe20008000800 */
[----:B------:R-:W-:Y:S01]  /*1880*/  @!P5 FMUL R31, R31, 0.5 ;  /* 0x3f0000001f1fd820 */ /* 0x000fe20000400000 */
[----:B------:R-:W3:Y:S01]  /*1890*/  MUFU.EX2 R12, R53 ;  /* 0x00000035000c7308 */ /* 0x000ee20000000800 */
[----:B----4-:R-:W-:Y:S01]  /*18a0*/  @!P2 FMUL R11, R11, R11 ;  /* 0x0000000b0b0ba220 */ /* 0x010fe20000400000 */
[----:B------:R-:W-:Y:S01]  /*18b0*/  FSETP.GEU.AND P2, PT, R34, -126, PT ;  /* 0xc2fc00002200780b */ /* 0x000fe20003f4e000 */
[----:B------:R-:W-:Y:S01]  /*18c0*/  FADD R19, R32, R9 ;  /* 0x0000000920137221 */ /* 0x000fe20000000000 */
[----:B------:R-:W-:Y:S01]  /*18d0*/  FADD R21, R28, R5 ;  /* 0x000000051c157221 */ /* 0x000fe20000000000 */
[----:B------:R-:W-:Y:S01]  /*18e0*/  FADD R23, R33, R6 ;  /* 0x0000000621177221 */ /* 0x000fe20000000000 */
[----:B------:R-:W-:Y:S01]  /*18f0*/  FADD R22, R29, R10 ;  /* 0x0000000a1d167221 */ /* 0x000fe20000000000 */
[----:B------:R-:W-:Y:S01]  /*1900*/  @!P1 FMUL R26, R26, 0.5 ;  /* 0x3f0000001a1a9820 */ /* 0x000fe20000400000 */
[----:B------:R4:W5:Y:S01]  /*1910*/  MUFU.EX2 R14, R27 ;  /* 0x0000001b000e7308 */ /* 0x0009620000000800 */
[----:B--2---:R-:W-:Y:S01]  /*1920*/  @!P6 FMUL R15, R15, R15 ;  /* 0x0000000f0f0fe220 */ /* 0x004fe20000400000 */
[----:B------:R-:W-:Y:S01]  /*1930*/  FSETP.GEU.AND P6, PT, R42, -126, PT ;  /* 0xc2fc00002a00780b */ /* 0x000fe20003fce000 */
[----:B------:R-:W-:Y:S01]  /*1940*/  FADD R30, R2, R19 ;  /* 0x00000013021e7221 */ /* 0x000fe20000000000 */
[----:B------:R-:W-:Y:S01]  /*1950*/  FADD R2, R25, R8 ;  /* 0x0000000819027221 */ /* 0x000fe20000000000 */
[----:B------:R-:W-:-:S02]  /*1960*/  ULOP3.LUT UR6, UR13, 0x8, URZ, 0xc, !UPT ;  /* 0x000000080d067892 */ /* 0x000fc4000f8e0c3f */
[----:B------:R-:W-:Y:S01]  /*1970*/  @!P2 FMUL R34, R34, 0.5 ;  /* 0x3f0000002222a820 */ /* 0x000fe20000400000 */
[----:B------:R-:W2:Y:S01]  /*1980*/  MUFU.EX2 R16, R31 ;  /* 0x0000001f00107308 */ /* 0x000ea20000000800 */
[----:B---3--:R-:W-:Y:S01]  /*1990*/  @!P3 FMUL R12, R12, R12 ;  /* 0x0000000c0c0cb220 */ /* 0x008fe20000400000 */
[----:B------:R-:W-:Y:S01]  /*19a0*/  FSETP.GEU.AND P3, PT, R35, -126, PT ;  /* 0xc2fc00002300780b */ /* 0x000fe20003f6e000 */
[----:B------:R-:W-:Y:S02]  /*19b0*/  FADD R2, R2, R23 ;  /* 0x0000001702027221 */ /* 0x000fe40000000000 */
[----:B----4-:R-:W-:Y:S02]  /*19c0*/  FADD R27, R37, R12 ;  /* 0x0000000c251b7221 */ /* 0x010fe40000000000 */
[----:B------:R-:W-:Y:S01]  /*19d0*/  @!P6 FMUL R42, R42, 0.5 ;  /* 0x3f0000002a2ae820 */ /* 0x000fe20000400000 */
[----:B------:R3:W4:Y:S01]  /*19e0*/  MUFU.EX2 R13, R26 ;  /* 0x0000001a000d7308 */ /* 0x0007220000000800 */
[----:B-----5:R-:W-:Y:S01]  /*19f0*/  @!P4 FMUL R14, R14, R14 ;  /* 0x0000000e0e0ec220 */ /* 0x020fe20000400000 */
[----:B------:R-:W-:Y:S01]  /*1a00*/  FSETP.GEU.AND P4, PT, R39, -126, PT ;  /* 0xc2fc00002700780b */ /* 0x000fe20003f8e000 */
[----:B------:R-:W-:-:S04]  /*1a10*/  FADD R27, R22, R27 ;  /* 0x0000001b161b7221 */ /* 0x000fc80000000000 */
[----:B------:R-:W-:Y:S01]  /*1a20*/  @!P3 FMUL R35, R35, 0.5 ;  /* 0x3f0000002323b820 */ /* 0x000fe20000400000 */
[----:B------:R-:W5:Y:S01]  /*1a30*/  MUFU.EX2 R17, R34 ;  /* 0x0000002200117308 */ /* 0x000f620000000800 */
[----:B--2---:R-:W-:Y:S01]  /*1a40*/  @!P5 FMUL R16, R16, R16 ;  /* 0x000000101010d220 */ /* 0x004fe20000400000 */
[----:B------:R-:W-:Y:S01]  /*1a50*/  FSETP.GEU.AND P5, PT, R50, -126, PT ;  /* 0xc2fc00003200780b */ /* 0x000fe20003fae000 */
[----:B---3--:R-:W-:Y:S01]  /*1a60*/  FADD R26, R36, R11 ;  /* 0x0000000b241a7221 */ /* 0x008fe20000000000 */
[----:B------:R-:W-:Y:S02]  /*1a70*/  FADD R2, R2, R27 ;  /* 0x0000001b02027221 */ /* 0x000fe40000000000 */
[----:B------:R-:W-:Y:S01]  /*1a80*/  F2FP.BF16.F32.PACK_AB R27, R16, R15 ;  /* 0x0000000f101b723e */ /* 0x000fe200000010ff */
[----:B------:R-:W-:Y:S01]  /*1a90*/  @!P4 FMUL R39, R39, 0.5 ;  /* 0x3f0000002727c820 */ /* 0x000fe20000400000 */
[----:B------:R-:W2:Y:S01]  /*1aa0*/  MUFU.EX2 R18, R35 ;  /* 0x0000002300127308 */ /* 0x000ea20000000800 */
[----:B----4-:R-:W-:Y:S01]  /*1ab0*/  @!P1 FMUL R13, R13, R13 ;  /* 0x0000000d0d0d9220 */ /* 0x010fe20000400000 */
[----:B------:R-:W-:Y:S01]  /*1ac0*/  FSETP.GEU.AND P1, PT, R38, -126, PT ;  /* 0xc2fc00002600780b */ /* 0x000fe20003f2e000 */
[----:B------:R-:W-:-:S03]  /*1ad0*/  FADD R21, R21, R26 ;  /* 0x0000001a15157221 */ /* 0x000fc60000000000 */
[----:B------:R-:W-:Y:S01]  /*1ae0*/  F2FP.BF16.F32.PACK_AB R25, R14, R13 ;  /* 0x0000000d0e19723e */ /* 0x000fe200000010ff */
[----:B------:R-:W-:Y:S01]  /*1af0*/  @!P5 FMUL R50, R50, 0.5 ;  /* 0x3f0000003232d820 */ /* 0x000fe20000400000 */
[----:B------:R-:W3:Y:S01]  /*1b00*/  MUFU.EX2 R20, R39 ;  /* 0x0000002700147308 */ /* 0x000ee20000000800 */
[----:B-----5:R-:W-:Y:S01]  /*1b10*/  @!P2 FMUL R17, R17, R17 ;  /* 0x000000111111a220 */ /* 0x020fe20000400000 */
[----:B------:R-:W-:Y:S01]  /*1b20*/  FSETP.GEU.AND P2, PT, R43, -126, PT ;  /* 0xc2fc00002b00780b */ /* 0x000fe20003f4e000 */
[----:B------:R-:W-:Y:S01]  /*1b30*/  FADD R21, R30, R21 ;  /* 0x000000151e157221 */ /* 0x000fe20000000000 */
[----:B------:R-:W-:Y:S02]  /*1b40*/  F2FP.BF16.F32.PACK_AB R30, R37, R36 ;  /* 0x00000024251e723e */ /* 0x000fe400000010ff */
[----:B------:R-:W-:Y:S01]  /*1b50*/  F2FP.BF16.F32.PACK_AB R36, R6, R9 ;  /* 0x000000090624723e */ /* 0x000fe200000010ff */
[----:B------:R-:W-:Y:S01]  /*1b60*/  @!P1 FMUL R38, R38, 0.5 ;  /* 0x3f00000026269820 */ /* 0x000fe20000400000 */
[----:B------:R-:W4:Y:S01]  /*1b70*/  MUFU.EX2 R42, R42 ;  /* 0x0000002a002a7308 */ /* 0x000f220000000800 */
[----:B--2---:R-:W-:Y:S01]  /*1b80*/  @!P3 FMUL R18, R18, R18 ;  /* 0x000000121212b220 */ /* 0x004fe20000400000 */
[----:B------:R-:W-:-:S05]  /*1b90*/  FSETP.GEU.AND P3, PT, R46, -126, PT ;  /* 0xc2fc00002e00780b */ /* 0x000fca0003f6e000 */
[----:B------:R-:W-:Y:S01]  /*1ba0*/  @!P2 FMUL R43, R43, 0.5 ;  /* 0x3f0000002b2ba820 */ /* 0x000fe20000400000 */
[----:B------:R2:W5:Y:S01]  /*1bb0*/  MUFU.EX2 R31, R38 ;  /* 0x00000026001f7308 */ /* 0x0005620000000800 */
[----:B---3--:R-:W-:Y:S01]  /*1bc0*/  @!P4 FMUL R20, R20, R20 ;  /* 0x000000141414c220 */ /* 0x008fe20000400000 */
[----:B------:R-:W-:-:S05]  /*1bd0*/  FSETP.GEU.AND P4, PT, R51, -126, PT ;  /* 0xc2fc00003300780b */ /* 0x000fca0003f8e000 */
[----:B------:R-:W-:Y:S01]  /*1be0*/  @!P3 FMUL R46, R46, 0.5 ;  /* 0x3f0000002e2eb820 */ /* 0x000fe20000400000 */
[----:B------:R-:W3:Y:S01]  /*1bf0*/  MUFU.EX2 R50, R50 ;  /* 0x0000003200327308 */ /* 0x000ee20000000800 */
[----:B----4-:R-:W-:Y:S01]  /*1c00*/  @!P6 FMUL R42, R42, R42 ;  /* 0x0000002a2a2ae220 */ /* 0x010fe20000400000 */
[----:B------:R-:W-:Y:S02]  /*1c10*/  FSETP.GEU.AND P6, PT, R54, -126, PT ;  /* 0xc2fc00003600780b */ /* 0x000fe40003fce000 */
[----:B--2---:R-:W-:Y:S01]  /*1c20*/  F2FP.BF16.F32.PACK_AB R38, R12, R11 ;  /* 0x0000000b0c26723e */ /* 0x004fe200000010ff */
[----:B------:R-:W-:Y:S02]  /*1c30*/  FADD R34, R13, R42 ;  /* 0x0000002a0d227221 */ /* 0x000fe40000000000 */
[----:B------:R-:W-:Y:S01]  /*1c40*/  @!P4 FMUL R51, R51, 0.5 ;  /* 0x3f0000003333c820 */ /* 0x000fe20000400000 */
[----:B------:R-:W2:Y:S01]  /*1c50*/  MUFU.EX2 R43, R43 ;  /* 0x0000002b002b7308 */ /* 0x000ea20000000800 */
[----:B-----5:R-:W-:Y:S01]  /*1c60*/  @!P1 FMUL R31, R31, R31 ;  /* 0x0000001f1f1f9220 */ /* 0x020fe20000400000 */
[----:B------:R-:W-:-:S05]  /*1c70*/  FSETP.GEU.AND P1, PT, R47, -126, PT ;  /* 0xc2fc00002f00780b */ /* 0x000fca0003f2e000 */
[----:B------:R-:W-:Y:S01]  /*1c80*/  @!P6 FMUL R54, R54, 0.5 ;  /* 0x3f0000003636e820 */ /* 0x000fe20000400000 */
[----:B------:R-:W4:Y:S01]  /*1c90*/  MUFU.EX2 R46, R46 ;  /* 0x0000002e002e7308 */ /* 0x000f220000000800 */
[----:B---3--:R-:W-:Y:S01]  /*1ca0*/  @!P5 FMUL R50, R50, R50 ;  /* 0x000000323232d220 */ /* 0x008fe20000400000 */
[----:B------:R-:W-:-:S03]  /*1cb0*/  FSETP.GEU.AND P5, PT, R0, -126, PT ;  /* 0xc2fc00000000780b */ /* 0x000fc60003fae000 */
[----:B------:R-:W-:Y:S02]  /*1cc0*/  FADD R39, R17, R50 ;  /* 0x0000003211277221 */ /* 0x000fe40000000000 */
[----:B------:R-:W-:Y:S01]  /*1cd0*/  @!P1 FMUL R47, R47, 0.5 ;  /* 0x3f0000002f2f9820 */ /* 0x000fe20000400000 */
[----:B------:R-:W3:Y:S01]  /*1ce0*/  MUFU.EX2 R51, R51 ;  /* 0x0000003300337308 */ /* 0x000ee20000000800 */
[----:B--2---:R-:W-:Y:S01]  /*1cf0*/  @!P2 FMUL R43, R43, R43 ;  /* 0x0000002b2b2ba220 */ /* 0x004fe20000400000 */
[----:B------:R-:W-:-:S05]  /*1d00*/  FADD R34, R34, R39 ;  /* 0x0000002722227221 */ /* 0x000fca0000000000 */
[----:B------:R-:W-:Y:S01]  /*1d10*/  @!P5 FMUL R0, R0, 0.5 ;  /* 0x3f0000000000d820 */ /* 0x000fe20000400000 */
[----:B------:R-:W2:Y:S01]  /*1d20*/  MUFU.EX2 R35, R47 ;  /* 0x0000002f00237308 */ /* 0x000ea20000000800 */
[----:B----4-:R-:W-:-:S04]  /*1d30*/  @!P3 FMUL R46, R46, R46 ;  /* 0x0000002e2e2eb220 */ /* 0x010fc80000400000 */
[----:B------:R-:W-:-:S03]  /*1d40*/  FADD R22, R15, R46 ;  /* 0x0000002e0f167221 */ /* 0x000fc60000000000 */
[----:B------:R-:W4:Y:S01]  /*1d50*/  MUFU.EX2 R54, R54 ;  /* 0x0000003600367308 */ /* 0x000f220000000800 */
[----:B---3--:R-:W-:-:S04]  /*1d60*/  @!P4 FMUL R51, R51, R51 ;  /* 0x000000333333c220 */ /* 0x008fc80000400000 */
[----:B------:R-:W-:Y:S01]  /*1d70*/  FADD R39, R18, R51 ;  /* 0x0000003312277221 */ /* 0x000fe20000000000 */
[----:B------:R-:W-:Y:S02]  /*1d80*/  F2FP.BF16.F32.PACK_AB R37, R51, R50 ;  /* 0x000000323325723e */ /* 0x000fe400000010ff */
[----:B------:R3:W5:Y:S01]  /*1d90*/  MUFU.EX2 R19, R0 ;  /* 0x0000000000137308 */ /* 0x0007620000000800 */
[----:B--2---:R-:W-:-:S04]  /*1da0*/  @!P1 FMUL R35, R35, R35 ;  /* 0x0000002323239220 */ /* 0x004fc80000400000 */
[----:B------:R-:W-:Y:S01]  /*1db0*/  FADD R23, R16, R35 ;  /* 0x0000002310177221 */ /* 0x000fe20000000000 */
[----:B------:R-:W-:Y:S01]  /*1dc0*/  F2FP.BF16.F32.PACK_AB R35, R35, R46 ;  /* 0x0000002e2323723e */ /* 0x000fe200000010ff */
[----:B----4-:R-:W-:Y:S01]  /*1dd0*/  @!P6 FMUL R54, R54, R54 ;  /* 0x000000363636e220 */ /* 0x010fe20000400000 */
[----:B---3--:R-:W-:-:S03]  /*1de0*/  FADD R0, R14, R43 ;  /* 0x0000002b0e007221 */ /* 0x008fc60000000000 */
[----:B------:R-:W-:Y:S01]  /*1df0*/  FADD R41, R31, R54 ;  /* 0x000000361f297221 */ /* 0x000fe20000000000 */
[----:B------:R-:W-:Y:S01]  /*1e00*/  FADD R0, R0, R39 ;  /* 0x0000002700007221 */ /* 0x000fe20000000000 */
[----:B------:R-:W-:Y:S01]  /*1e10*/  F2FP.BF16.F32.PACK_AB R31, R20, R31 ;  /* 0x0000001f141f723e */ /* 0x000fe200000010ff */
[----:B-----5:R-:W-:Y:S01]  /*1e20*/  @!P5 FMUL R19, R19, R19 ;  /* 0x000000131313d220 */ /* 0x020fe20000400000 */
[----:B------:R-:W-:Y:S01]  /*1e30*/  FADD R41, R22, R41 ;  /* 0x0000002916297221 */ /* 0x000fe20000000000 */
[----:B------:R-:W-:Y:S02]  /*1e40*/  MOV R22, UR6 ;  /* 0x0000000600167c02 */ /* 0x000fe40008000f00 */
[----:B------:R-:W-:Y:S01]  /*1e50*/  FADD R26, R20, R19 ;  /* 0x00000013141a7221 */ /* 0x000fe20000000000 */
[----:B------:R-:W-:Y:S01]  /*1e60*/  FADD R34, R34, R41 ;  /* 0x0000002922227221 */ /* 0x000fe20000000000 */
[----:B------:R2:W-:Y:S02]  /*1e70*/  SYNCS.ARRIVE.TRANS64.A1T0 RZ, [R22+UR15], RZ ;  /* 0x000000ff16ff79a7 */ /* 0x0005e4000810000f */
[----:B------:R-:W-:Y:S01]  /*1e80*/  FADD R23, R23, R26 ;  /* 0x0000001a17177221 */ /* 0x000fe20000000000 */
[----:B------:R-:W-:-:S02]  /*1e90*/  F2FP.BF16.F32.PACK_AB R26, R29, R28 ;  /* 0x0000001c1d1a723e */ /* 0x000fc400000010ff */
[----:B------:R-:W-:Y:S01]  /*1ea0*/  F2FP.BF16.F32.PACK_AB R28, R33, R32 ;  /* 0x00000020211c723e */ /* 0x000fe200000010ff */
[----:B------:R-:W-:Y:S01]  /*1eb0*/  FADD R23, R0, R23 ;  /* 0x0000001700177221 */ /* 0x000fe20000000000 */
[----:B------:R-:W-:Y:S01]  /*1ec0*/  FADD R0, R21, R2 ;  /* 0x0000000215007221 */ /* 0x000fe20000000000 */
[----:B------:R-:W-:Y:S02]  /*1ed0*/  F2FP.BF16.F32.PACK_AB R32, R8, R7 ;  /* 0x000000070820723e */ /* 0x000fe400000010ff */
[----:B------:R-:W-:Y:S01]  /*1ee0*/  FADD R2, R34, R23 ;  /* 0x0000001722027221 */ /* 0x000fe20000000000 */
[----:B------:R-:W-:Y:S02]  /*1ef0*/  F2FP.BF16.F32.PACK_AB R34, R10, R5 ;  /* 0x000000050a22723e */ /* 0x000fe400000010ff */
[----:B------:R-:W-:Y:S02]  /*1f00*/  F2FP.BF16.F32.PACK_AB R29, R18, R17 ;  /* 0x00000011121d723e */ /* 0x000fe400000010ff */
[----:B------:R-:W-:Y:S01]  /*1f10*/  F2FP.BF16.F32.PACK_AB R33, R43, R42 ;  /* 0x0000002a2b21723e */ /* 0x000fe200000010ff */
[----:B--2---:R-:W-:Y:S06]  /*1f20*/  @!P0 BRA `(.L_x_19) ;  /* 0x0000000000048947 */ /* 0x004fec0003800000 */
[----:B-1----:R-:W-:Y:S01]  /*1f30*/  BPT.TRAP 0x1 ;  /* 0x000000040000795c */ /* 0x002fe20000300000 */
.L_x_19:
[----:B------:R-:W2:Y:S02]  /*1f40*/  SYNCS.PHASECHK.TRANS64.TRYWAIT P1, [UR37+0x7008], R56 ;  /* 0x00700838ff0075a7 */ /* 0x000ea40008020165 */
[----:B--2---:R-:W-:Y:S05]  /*1f50*/  @!P1 BRA `(.L_x_20) ;  /* 0x0000003800b49947 */ /* 0x004fea0003800000 */
.L_x_90:
[----:B------:R-:W-:Y:S01]  /*1f60*/  UIADD3 UR6, UR12, 0x100, URZ ;  /* 0x000001000c067890 */ /* 0x000fe2000fffe03f */
[----:B--2---:R-:W-:Y:S01]  /*1f70*/  WARPGROUP.ARRIVE ;  /* 0x00000000000079c5 */ /* 0x004fe20000000000 */
[----:B------:R-:W-:Y:S01]  /*1f80*/  UMOV UR7, 0x80000020 ;  /* 0x8000002000077882 */ /* 0x000fe20000000000 */
[----:B------:R-:W-:-:S06]  /*1f90*/  F2FP.BF16.F32.PACK_AB R39, R19, R54 ;  /* 0x000000361327723e */ /* 0x000fcc00000010ff */
[----:B------:R-:W-:Y:S01]  /*1fa0*/  HGMMA.64x32x16.F32.BF16 R56, R24, gdesc[UR4].tnspB, RZ, !UPT, gsb0 ;  /* 0x4060000418387df0 */ /* 0x000fe2000c0018ff */
[----:B------:R-:W-:Y:S01]  /*1fb0*/  UIADD3 UR6, UR12, 0x140, URZ ;  /* 0x000001400c067890 */ /* 0x000fe2000fffe03f */
[----:B------:R-:W-:Y:S01]  /*1fc0*/  UMOV UR7, 0x80000020 ;  /* 0x8000002000077882 */ /* 0x000fe20000000000 */
[----:B------:R-:W-:Y:S02]  /*1fd0*/  WARPGROUP.DEPBAR.LE gsb0, 0x0 ;  /* 0x00008000000079c5 */ /* 0x000fe40000010000 */
[----:B------:R-:W-:-:S06]  /*1fe0*/  WARPGROUP.ARRIVE ;  /* 0x00000000000079c5 */ /* 0x000fcc0000000000 */
[----:B------:R-:W-:Y:S01]  /*1ff0*/  HGMMA.64x32x16.F32.BF16 R56, R28, gdesc[UR4].tnspB, R56, gsb0 ;  /* 0x406000041c387df0 */ /* 0x000fe20008001838 */
        /* <DEDUP_REMOVED lines=9> */
[----:B------:R-:W-:Y:S03]  /*2090*/  HGMMA.64x32x16.F32.BF16 R56, R36, gdesc[UR4].tnspB, R56, gsb0 ;  /* 0x4060000424387df0 */ /* 0x000fe60008001838 */
[----:B------:R-:W-:Y:S02]  /*20a0*/  WARPGROUP.DEPBAR.LE gsb0, 0x0 ;  /* 0x00008000000079c5 */ /* 0x000fe40000010000 */
[----:B------:R-:W-:Y:S05]  /*20b0*/  @!P0 BRA `(.L_x_21) ;  /* 0x0000000000048947 */ /* 0x000fea0003800000 */
[----:B-1----:R-:W-:Y:S01]  /*20c0*/  BPT.TRAP 0x1 ;  /* 0x000000040000795c */ /* 0x002fe20000300000 */
.L_x_21:
[----:B------:R-:W-:Y:S02]  /*20d0*/  UISETP.EQ.AND UP0, UPT, UR36, URZ, !UP0 ;  /* 0x0000003f2400728c */ /* 0x000fe4000c702270 */
[----:B------:R-:W-:Y:S02]  /*20e0*/  UIADD3 UR6, UR37, 0x7028, URZ ;  /* 0x0000702825067890 */ /* 0x000fe4000fffe03f */
[----:B------:R-:W-:Y:S02]  /*20f0*/  USEL UR7, URZ, 0x1, !UP0 ;  /* 0x000000013f077887 */ /* 0x000fe4000c000000 */
[----:B------:R-:W-:Y:S02]  /*2100*/  UPRMT UR6, URZ, 0x654, UR6 ;  /* 0x000006543f067896 */ /* 0x000fe40008000006 */
[----:B------:R-:W-:-:S04]  /*2110*/  USEL UR7, UR7, 0x2, UP1 ;  /* 0x0000000207077887 */ /* 0x000fc80008800000 */
[----:B------:R-:W-:-:S03]  /*2120*/  UISETP.GT.U32.AND UP0, UPT, UR7, 0x1, UPT ;  /* 0x000000010700788c */ /* 0x000fc6000bf04070 */
[----:B------:R-:W-:Y:S03]  /*2130*/  SYNCS.ARRIVE.TRANS64.RED.A1T0 RZ, [UR6], RZ ;  /* 0x000000ffffff79a7 */ /* 0x000fe60008100406 */
[----:B------:R-:W-:-:S13]  /*2140*/  PLOP3.LUT P1, PT, PT, PT, UP0, 0x80, 0x0 ;  /* 0x000000000000781c */ /* 0x000fda0003f2f008 */
[----:B------:R-:W-:Y:S05]  /*2150*/  @P1 BRA `(.L_x_22) ;  /* 0x0000000000041947 */ /* 0x000fea0003800000 */
[----:B-1----:R-:W-:Y:S01]  /*2160*/  BPT.TRAP 0x1 ;  /* 0x000000040000795c */ /* 0x002fe20000300000 */
.L_x_22:
[----:B------:R-:W2:Y:S02]  /*2170*/  LDC R5, c[0x0][0x28c] ;  /* 0x0000a300ff057b82 */ /* 0x000ea40000000800 */
[----:B--2---:R-:W-:-:S13]  /*2180*/  ISETP.GE.AND P2, PT, R5, 0x41, PT ;  /* 0x000000410500780c */ /* 0x004fda0003f46270 */
[----:B------:R-:W-:Y:S05]  /*2190*/  @!P2 BRA `(.L_x_23) ;  /* 0x0000001400e0a947 */ /* 0x000fea0003800000 */
[----:B------:R-:W-:Y:S01]  /*21a0*/  VIADD R5, R5, 0x3f ;  /* 0x0000003f05057836 */ /* 0x000fe20000000000 */
[----:B------:R-:W-:Y:S01]  /*21b0*/  MOV R9, R4 ;  /* 0x0000000400097202 */ /* 0x000fe20000000f00 */
[----:B------:R-:W-:Y:S01]  /*21c0*/  IMAD.MOV.U32 R7, RZ, RZ, R3 ;  /* 0x000000ffff077224 */ /* 0x000fe200078e0003 */
[----:B------:R-:W-:Y:S01]  /*21d0*/  UMOV UR13, 0x2 ;  /* 0x00000002000d7882 */ /* 0x000fe20000000000 */
[----:B------:R-:W-:Y:S01]  /*21e0*/  UMOV UR15, 0x1 ;  /* 0x00000001000f7882 */ /* 0x000fe20000000000 */
[----:B------:R-:W-:Y:S01]  /*21f0*/  SHF.R.S32.HI R6, RZ, 0x1f, R5 ;  /* 0x0000001fff067819 */ /* 0x000fe20000011405 */
[----:B------:R-:W-:-:S03]  /*2200*/  ULDC UR16, c[0x0][0x604] ;  /* 0x0001810000107ab9 */ /* 0x000fc60000000800 */
[----:B------:R-:W-:Y:S01]  /*2210*/  LEA.HI R6, R6, R5, RZ, 0x6 ;  /* 0x0000000506067211 */ /* 0x000fe200078f30ff */
[----:B------:R-:W-:-:S03]  /*2220*/  IMAD.MOV.U32 R5, RZ, RZ, RZ ;  /* 0x000000ffff057224 */ /* 0x000fc600078e00ff */
[----:B------:R-:W-:-:S07]  /*2230*/  SHF.R.S32.HI R6, RZ, 0x6, R6 ;  /* 0x00000006ff067819 */ /* 0x000fce0000011406 */
.L_x_34:
[----:B------:R-:W-:-:S13]  /*2240*/  PLOP3.LUT P3, PT, PT, PT, UP1, 0x80, 0x0 ;  /* 0x000000000000781c */ /* 0x000fda0003f6f018 */
[----:B------:R-:W-:Y:S05]  /*2250*/  @!P3 BRA `(.L_x_24) ;  /* 0x000000000004b947 */ /* 0x000fea0003800000 */
[----:B-1----:R-:W-:Y:S01]  /*2260*/  BPT.TRAP 0x1 ;  /* 0x000000040000795c */ /* 0x002fe20000300000 */
.L_x_24:
[----:B------:R-:W-:Y:S01]  /*2270*/  ULEA UR6, UR13, UR37, 0x3 ;  /* 0x000000250d067291 */ /* 0x000fe2000f8e183f */
[----:B------:R-:W-:-:S08]  /*2280*/  SHF.L.U32 R3, R5, 0x1f, RZ ;  /* 0x0000001f05037819 */ /* 0x000fd000000006ff */
[----:B------:R-:W2:Y:S02]  /*2290*/  SYNCS.PHASECHK.TRANS64.TRYWAIT P2, [UR6+0x7000], R3 ;  /* 0x00700003ff0075a7 */ /* 0x000ea40008040146 */
[----:B--2---:R-:W-:Y:S05]  /*22a0*/  @!P2 BRA `(.L_x_25) ;  /* 0x0000003400f8a947 */ /* 0x004fea0003800000 */
.L_x_91:
[----:B------:R-:W-:Y:S01]  /*22b0*/  ULEA UR6, UR13, UR14, 0x8 ;  /* 0x0000000e0d067291 */ /* 0x000fe2000f8e403f */
[----:B------:R-:W-:Y:S01]  /*22c0*/  WARPGROUP.ARRIVE ;  /* 0x00000000000079c5 */ /* 0x000fe20000000000 */
[----:B------:R-:W-:Y:S01]  /*22d0*/  UMOV UR7, 0x80000020 ;  /* 0x8000002000077882 */ /* 0x000fe20000000000 */
[----:B------:R-:W-:Y:S01]  /*22e0*/  UMOV UR11, 0x80000020 ;  /* 0x80000020000b7882 */ /* 0x000fe20000000000 */
[----:B------:R-:W-:Y:S02]  /*22f0*/  UIADD3 UR10, UR6, 0x2, URZ ;  /* 0x00000002060a7890 */ /* 0x000fe4000fffe03f */
[----:B------:R-:W-:-:S03]  /*2300*/  UIADD3 UR13, UR13, 0x1, URZ ;  /* 0x000000010d0d7890 */ /* 0x000fc6000fffe03f */
[----:B------:R-:W-:Y:S01]  /*2310*/  HGMMA.64x64x16.F32.BF16 R24, gdesc[UR4], RZ, !UPT, gsb0 ;  /* 0x00e00000041879f0 */ /* 0x000fe2000c0018ff */
[----:B------:R-:W-:-:S04]  /*2320*/  UISETP.NE.AND UP0, UPT, UR13, 0x5, UPT ;  /* 0x000000050d00788c */ /* 0x000fc8000bf05270 */
[----:B------:R-:W-:Y:S02]  /*2330*/  USEL UR6, URZ, 0x1, UP0 ;  /* 0x000000013f067887 */ /* 0x000fe40008000000 */
[----:B------:R-:W-:-:S04]  /*2340*/  USEL UR13, UR13, URZ, UP0 ;  /* 0x0000003f0d0d7287 */ /* 0x000fc80008000000 */
[----:B------:R-:W-:Y:S01]  /*2350*/  LOP3.LUT R72, R5, UR6, RZ, 0x3c, !PT ;  /* 0x0000000605487c12 */ /* 0x000fe2000f8e3cff */
[----:B------:R-:W-:Y:S02]  /*2360*/  WARPGROUP.DEPBAR.LE gsb0, 0x0 ;  /* 0x00008000000079c5 */ /* 0x000fe40000010000 */
[----:B------:R-:W-:-:S06]  /*2370*/  WARPGROUP.ARRIVE ;  /* 0x00000000000079c5 */ /* 0x000fcc0000000000 */
[----:B------:R-:W-:Y:S03]  /*2380*/  HGMMA.64x64x16.F32.BF16 R24, gdesc[UR8], R24, gsb0 ;  /* 0x00e00000081879f0 */ /* 0x000fe60008001818 */
[----:B------:R-:W-:Y:S02]  /*2390*/  WARPGROUP.DEPBAR.LE gsb0, 0x0 ;  /* 0x00008000000079c5 */ /* 0x000fe40000010000 */
[----:B------:R-:W-:Y:S05]  /*23a0*/  @!P3 BRA `(.L_x_26) ;  /* 0x000000000004b947 */ /* 0x000fea0003800000 */
[----:B-1----:R-:W-:Y:S01]  /*23b0*/  BPT.TRAP 0x1 ;  /* 0x000000040000795c */ /* 0x002fe20000300000 */
.L_x_26:
[----:B--2---:R-:W-:Y:S01]  /*23c0*/  FMNMX R4, R24, R7, !PT ;  /* 0x0000000718047209 */ /* 0x004fe20007800000 */
[----:B------:R-:W-:Y:S01]  /*23d0*/  ULEA UR6, UR13, UR37, 0x3 ;  /* 0x000000250d067291 */ /* 0x000fe2000f8e183f */
[----:B------:R-:W-:Y:S02]  /*23e0*/  FMNMX R10, R26, R9, !PT ;  /* 0x000000091a0a7209 */ /* 0x000fe40007800000 */
        /* <DEDUP_REMOVED lines=27> */
[C---:B------:R-:W-:Y:S01]  /*25a0*/  FMUL R5, R8.reuse, UR16 ;  /* 0x0000001008057c20 */ /* 0x040fe20008400000 */
[----:B------:R-:W-:Y:S01]  /*25b0*/  FMNMX R11, R39, R4, !PT ;  /* 0x00000004270b7209 */ /* 0x000fe20007800000 */
[----:B------:R-:W-:Y:S02]  /*25c0*/  FADD R8, -R8, R7 ;  /* 0x0000000708087221 */ /* 0x000fe40000000100 */
[--C-:B------:R-:W-:Y:S01]  /*25d0*/  FFMA R24, R24, UR16, -R5.reuse ;  /* 0x0000001018187c23 */ /* 0x100fe20008000805 */
[--C-:B------:R-:W-:Y:S01]  /*25e0*/  FFMA R25, R25, UR16, -R5.reuse ;  /* 0x0000001019197c23 */ /* 0x100fe20008000805 */
[----:B------:R-:W-:Y:S01]  /*25f0*/  FMNMX R4, R42, R11, !PT ;  /* 0x0000000b2a047209 */ /* 0x000fe20007800000 */
[--C-:B------:R-:W-:Y:S01]  /*2600*/  FFMA R28, R28, UR16, -R5.reuse ;  /* 0x000000101c1c7c23 */ /* 0x100fe20008000805 */
        /* <DEDUP_REMOVED lines=14> */
[----:B------:R-:W-:Y:S01]  /*26f0*/  @!P5 FMUL R24, R24, 0.5 ;  /* 0x3f0000001818d820 */ /* 0x000fe20000400000 */
[----:B------:R-:W-:Y:S01]  /*2700*/  FSETP.GEU.AND P6, PT, R32, -126, PT ;  /* 0xc2fc00002000780b */ /* 0x000fe20003fce000 */
[----:B------:R-:W-:Y:S01]  /*2710*/  @!P3 FMUL R25, R25, 0.5 ;  /* 0x3f0000001919b820 */ /* 0x000fe20000400000 */
[----:B------:R-:W-:Y:S01]  /*2720*/  FMNMX R4, R50, R11, !PT ;  /* 0x0000000b32047209 */ /* 0x000fe20007800000 */
[--C-:B------:R-:W-:Y:S01]  /*2730*/  FFMA R44, R44, UR16, -R5.reuse ;  /* 0x000000102c2c7c23 */ /* 0x100fe20008000805 */
[--C-:B------:R-:W-:Y:S01]  /*2740*/  FFMA R45, R45, UR16, -R5.reuse ;  /* 0x000000102d2d7c23 */ /* 0x100fe20008000805 */
[----:B------:R-:W2:Y:S01]  /*2750*/  MUFU.EX2 R24, R24 ;  /* 0x0000001800187308 */ /* 0x000ea20000000800 */
[----:B------:R-:W-:Y:S01]  /*2760*/  FMNMX R11, R51, R4, !PT ;  /* 0x00000004330b7209 */ /* 0x000fe20007800000 */
[----:B------:R-:W-:Y:S01]  /*2770*/  @!P2 FMUL R28, R28, 0.5 ;  /* 0x3f0000001c1ca820 */ /* 0x000fe20000400000 */
[--C-:B------:R-:W-:Y:S01]  /*2780*/  FFMA R48, R48, UR16, -R5.reuse ;  /* 0x0000001030307c23 */ /* 0x100fe20008000805 */
[----:B------:R-:W-:Y:S01]  /*2790*/  @!P4 FMUL R29, R29, 0.5 ;  /* 0x3f0000001d1dc820 */ /* 0x000fe20000400000 */
[----:B------:R-:W-:Y:S01]  /*27a0*/  FMNMX R4, R54, R11, !PT ;  /* 0x0000000b36047209 */ /* 0x000fe20007800000 */
[--C-:B------:R-:W-:Y:S01]  /*27b0*/  FFMA R49, R49, UR16, -R5.reuse ;  /* 0x0000001031317c23 */ /* 0x100fe20008000805 */
[--C-:B------:R-:W-:Y:S01]  /*27c0*/  FFMA R52, R52, UR16, -R5.reuse ;  /* 0x0000001034347c23 */ /* 0x100fe20008000805 */
[----:B------:R-:W3:Y:S01]  /*27d0*/  MUFU.EX2 R25, R25 ;  /* 0x0000001900197308 */ /* 0x000ee20000000800 */
[----:B------:R-:W-:Y:S01]  /*27e0*/  FMNMX R4, R55, R4, !PT ;  /* 0x0000000437047209 */ /* 0x000fe20007800000 */
[----:B------:R-:W-:Y:S01]  /*27f0*/  @!P6 FMUL R32, R32, 0.5 ;  /* 0x3f0000002020e820 */ /* 0x000fe20000400000 */
[----:B------:R-:W-:Y:S01]  /*2800*/  FFMA R53, R53, UR16, -R5 ;  /* 0x0000001035357c23 */ /* 0x000fe20008000805 */
[----:B------:R-:W-:-:S02]  /*2810*/  FMUL R8, R8, UR16 ;  /* 0x0000001008087c20 */ /* 0x000fc40008400000 */
[----:B------:R-:W4:Y:S02]  /*2820*/  SHFL.BFLY PT, R11, R4, 0x1, 0x1f ;  /* 0x0c201f00040b7f89 */ /* 0x000f2400000e0000 */
[----:B------:R-:W5:Y:S01]  /*2830*/  MUFU.EX2 R28, R28 ;  /* 0x0000001c001c7308 */ /* 0x000f620000000800 */
[----:B--2---:R-:W-:Y:S01]  /*2840*/  @!P5 FMUL R24, R24, R24 ;  /* 0x000000181818d220 */ /* 0x004fe20000400000 */
[----:B------:R-:W-:-:S06]  /*2850*/  FSETP.GEU.AND P5, PT, R33, -126, PT ;  /* 0xc2fc00002100780b */ /* 0x000fcc0003fae000 */
        /* <DEDUP_REMOVED lines=11> */
[----:B------:R-:W-:Y:S01]  /*2910*/  FSETP.GEU.AND P4, PT, R40, -126, PT ;  /* 0xc2fc00002800780b */ /* 0x000fe20003f8e000 */
[----:B------:R-:W2:Y:S04]  /*2920*/  SHFL.BFLY PT, R15, R4, 0x2, 0x1f ;  /* 0x0c401f00040f7f89 */ /* 0x000ea800000e0000 */
[----:B------:R-:W-:Y:S01]  /*2930*/  @!P2 FMUL R37, R37, 0.5 ;  /* 0x3f0000002525a820 */ /* 0x000fe20000400000 */
[----:B------:R-:W5:Y:S01]  /*2940*/  MUFU.EX2 R36, R36 ;  /* 0x0000002400247308 */ /* 0x000f620000000800 */
[----:B---3--:R-:W-:Y:S01]  /*2950*/  @!P6 FMUL R32, R32, R32 ;  /* 0x000000202020e220 */ /* 0x008fe20000400000 */
[----:B------:R-:W-:-:S05]  /*2960*/  FSETP.GEU.AND P6, PT, R41, -126, PT ;  /* 0xc2fc00002900780b */ /* 0x000fca0003fce000 */
[----:B------:R-:W-:Y:S01]  /*2970*/  @!P4 FMUL R40, R40, 0.5 ;  /* 0x3f0000002828c820 */ /* 0x000fe20000400000 */
[----:B------:R-:W3:Y:S01]  /*2980*/  MUFU.EX2 R37, R37 ;  /* 0x0000002500257308 */ /* 0x000ee20000000800 */
[----:B----4-:R-:W-:Y:S01]  /*2990*/  @!P5 FMUL R33, R33, R33 ;  /* 0x000000212121d220 */ /* 0x010fe20000400000 */
[----:B------:R-:W-:-:S05]  /*29a0*/  FSETP.GEU.AND P5, PT, R44, -126, PT ;  /* 0xc2fc00002c00780b */ /* 0x000fca0003fae000 */
[----:B------:R-:W-:Y:S01]  /*29b0*/  @!P6 FMUL R41, R41, 0.5 ;  /* 0x3f0000002929e820 */ /* 0x000fe20000400000 */
[----:B------:R-:W4:Y:S01]  /*29c0*/  MUFU.EX2 R11, R40 ;  /* 0x00000028000b7308 */ /* 0x000f220000000800 */
[----:B-----5:R-:W-:Y:S01]  /*29d0*/  @!P3 FMUL R36, R36, R36 ;  /* 0x000000242424b220 */ /* 0x020fe20000400000 */
[----:B------:R-:W-:Y:S02]  /*29e0*/  FSETP.GEU.AND P3, PT, R45, -126, PT ;  /* 0xc2fc00002d00780b */ /* 0x000fe40003f6e000 */
[----:B--2---:R-:W-:-:S03]  /*29f0*/  FMNMX R4, R4, R15, !PT ;  /* 0x0000000f04047209 */ /* 0x004fc60007800000 */
[----:B------:R-:W-:Y:S01]  /*2a00*/  @!P5 FMUL R44, R44, 0.5 ;  /* 0x3f0000002c2cd820 */ /* 0x000fe20000400000 */
[----:B------:R-:W2:Y:S01]  /*2a10*/  MUFU.EX2 R10, R41 ;  /* 0x00000029000a7308 */ /* 0x000ea20000000800 */
        /* <DEDUP_REMOVED lines=8> */
[----:B--2---:R-:W-:Y:S01]  /*2aa0*/  @!P6 FMUL R10, R10, R10 ;  /* 0x0000000a0a0ae220 */ /* 0x004fe20000400000 */
[----:B------:R-:W-:-:S03]  /*2ab0*/  FSETP.NEU.AND P6, PT, R4, -INF , PT ;  /* 0xff8000000400780b */ /* 0x000fc60003fcd000 */
[----:B------:R-:W-:Y:S01]  /*2ac0*/  FADD R7, R25, R10 ;  /* 0x0000000a19077221 */ /* 0x000fe20000000000 */
[----:B------:R-:W-:Y:S01]  /*2ad0*/  FSEL R18, R4, RZ, P6 ;  /* 0x000000ff04127208 */ /* 0x000fe20003000000 */
[----:B------:R-:W-:Y:S01]  /*2ae0*/  @!P4 FMUL R49, R49, 0.5 ;  /* 0x3f0000003131c820 */ /* 0x000fe20000400000 */
[----:B------:R-:W-:Y:S01]  /*2af0*/  FSETP.GEU.AND P6, PT, R52, -126, PT ;  /* 0xc2fc00003400780b */ /* 0x000fe20003fce000 */
[----:B---3--:R-:W-:Y:S01]  /*2b00*/  @!P5 FMUL R13, R13, R13 ;  /* 0x0000000d0d0dd220 */ /* 0x008fe20000400000 */
[----:B------:R-:W2:Y:S01]  /*2b10*/  MUFU.EX2 R15, R48 ;  /* 0x00000030000f7308 */ /* 0x000ea20000000800 */
[C---:B------:R-:W-:Y:S01]  /*2b20*/  FMUL R17, R18.reuse, UR16 ;  /* 0x0000001012117c20 */ /* 0x040fe20008400000 */
[----:B------:R-:W-:Y:S01]  /*2b30*/  FSETP.GEU.AND P5, PT, R53, -126, PT ;  /* 0xc2fc00003500780b */ /* 0x000fe20003fae000 */
[----:B------:R-:W-:Y:S01]  /*2b40*/  FADD R18, -R18, R9 ;  /* 0x0000000912127221 */ /* 0x000fe20000000100 */
[----:B------:R-:W-:Y:S01]  /*2b50*/  FADD R9, R24, R11 ;  /* 0x0000000b18097221 */ /* 0x000fe20000000000 */
[--C-:B------:R-:W-:Y:S01]  /*2b60*/  FFMA R26, R26, UR16, -R17.reuse ;  /* 0x000000101a1a7c23 */ /* 0x100fe20008000811 */
[--C-:B------:R-:W-:Y:S01]  /*2b70*/  FFMA R27, R27, UR16, -R17.reuse ;  /* 0x000000101b1b7c23 */ /* 0x100fe20008000811 */
[----:B----4-:R-:W-:Y:S01]  /*2b80*/  @!P3 FMUL R12, R12, R12 ;  /* 0x0000000c0c0cb220 */ /* 0x010fe20000400000 */
[----:B------:R-:W3:Y:S01]  /*2b90*/  MUFU.EX2 R14, R49 ;  /* 0x00000031000e7308 */ /* 0x000ee20000000800 */
[--C-:B------:R-:W-:Y:S01]  /*2ba0*/  FFMA R19, R30, UR16, -R17.reuse ;  /* 0x000000101e137c23 */ /* 0x100fe20008000811 */
[----:B------:R-:W-:Y:S01]  /*2bb0*/  FSETP.GEU.AND P3, PT, R26, -126, PT ;  /* 0xc2fc00001a00780b */ /* 0x000fe20003f6e000 */
[----:B------:R-:W-:Y:S01]  /*2bc0*/  @!P6 FMUL R52, R52, 0.5 ;  /* 0x3f0000003434e820 */ /* 0x000fe20000400000 */
[--C-:B------:R-:W-:Y:S01]  /*2bd0*/  FFMA R20, R31, UR16, -R17.reuse ;  /* 0x000000101f147c23 */ /* 0x100fe20008000811 */
[--C-:B------:R-:W-:Y:S01]  /*2be0*/  FFMA R21, R34, UR16, -R17.reuse ;  /* 0x0000001022157c23 */ /* 0x100fe20008000811 */
[--C-:B------:R-:W-:Y:S01]  /*2bf0*/  FFMA R22, R35, UR16, -R17.reuse ;  /* 0x0000001023167c23 */ /* 0x100fe20008000811 */
[----:B------:R-:W-:Y:S01]  /*2c00*/  @!P5 FMUL R53, R53, 0.5 ;  /* 0x3f0000003535d820 */ /* 0x000fe20000400000 */
[----:B------:R-:W4:Y:S01]  /*2c10*/  MUFU.EX2 R5, R52 ;  /* 0x0000003400057308 */ /* 0x000f220000000800 */
[----:B--2---:R-:W-:Y:S01]  /*2c20*/  @!P2 FMUL R15, R15, R15 ;  /* 0x0000000f0f0fa220 */ /* 0x004fe20000400000 */
[----:B------:R-:W-:Y:S01]  /*2c30*/  FSETP.GEU.AND P2, PT, R27, -126, PT ;  /* 0xc2fc00001b00780b */ /* 0x000fe20003f4e000 */
[--C-:B------:R-:W-:Y:S01]  /*2c40*/  FFMA R42, R42, UR16, -R17.reuse ;  /* 0x000000102a2a7c23 */ /* 0x100fe20008000811 */
        /* <DEDUP_REMOVED lines=9> */
[----:B------:R-:W-:Y:S01]  /*2ce0*/  FFMA R54, R54, UR16, -R17 ;  /* 0x0000001036367c23 */ /* 0x000fe20008000811 */
[----:B------:R-:W-:Y:S01]  /*2cf0*/  F2FP.BF16.F32.PACK_AB R24, R25, R24 ;  /* 0x000000181918723e */ /* 0x000fe200000010ff */
[----:B------:R-:W-:Y:S01]  /*2d00*/  @!P2 FMUL R27, R27, 0.5 ;  /* 0x3f0000001b1ba820 */ /* 0x000fe20000400000 */
[----:B------:R3:W5:Y:S01]  /*2d10*/  MUFU.EX2 R23, R26 ;  /* 0x0000001a00177308 */ /* 0x0007620000000800 */
[----:B----4-:R-:W-:Y:S01]  /*2d20*/  @!P6 FMUL R5, R5, R5 ;  /* 0x000000050505e220 */ /* 0x010fe20000400000 */
[----:B------:R-:W-:-:S05]  /*2d30*/  FSETP.GEU.AND P6, PT, R20, -126, PT ;  /* 0xc2fc00001400780b */ /* 0x000fca0003fce000 */
[----:B------:R-:W-:Y:S01]  /*2d40*/  @!P4 FMUL R19, R19, 0.5 ;  /* 0x3f0000001313c820 */ /* 0x000fe20000400000 */
[----:B------:R-:W4:Y:S01]  /*2d50*/  MUFU.EX2 R30, R27 ;  /* 0x0000001b001e7308 */ /* 0x000f220000000800 */
[----:B--2---:R-:W-:Y:S01]  /*2d60*/  @!P5 FMUL R16, R16, R16 ;  /* 0x000000101010d220 */ /* 0x004fe20000400000 */
[----:B------:R-:W-:Y:S01]  /*2d70*/  FSETP.GEU.AND P5, PT, R21, -126, PT ;  /* 0xc2fc00001500780b */ /* 0x000fe20003fae000 */
[----:B---3--:R-:W-:-:S04]  /*2d80*/  FFMA R26, R38, UR16, -R17 ;  /* 0x00000010261a7c23 */ /* 0x008fc80008000811 */
[----:B------:R-:W-:Y:S01]  /*2d90*/  @!P6 FMUL R20, R20, 0.5 ;  /* 0x3f0000001414e820 */ /* 0x000fe20000400000 */
[----:B------:R2:W3:Y:S01]  /*2da0*/  MUFU.EX2 R31, R19 ;  /* 0x00000013001f7308 */ /* 0x0004e20000000800 */
[----:B-----5:R-:W-:Y:S01]  /*2db0*/  @!P3 FMUL R23, R23, R23 ;  /* 0x000000171717b220 */ /* 0x020fe20000400000 */
[----:B------:R-:W-:-:S05]  /*2dc0*/  FSETP.GEU.AND P3, PT, R22, -126, PT ;  /* 0xc2fc00001600780b */ /* 0x000fca0003f6e000 */
[----:B------:R-:W-:Y:S01]  /*2dd0*/  @!P5 FMUL R21, R21, 0.5 ;  /* 0x3f0000001515d820 */ /* 0x000fe20000400000 */
[----:B------:R5:W1:Y:S01]  /*2de0*/  MUFU.EX2 R34, R20 ;  /* 0x0000001400227308 */ /* 0x000a620000000800 */
[--C-:B--2---:R-:W-:Y:S01]  /*2df0*/  FFMA R19, R39, UR16, -R17.reuse ;  /* 0x0000001027137c23 */ /* 0x104fe20008000811 */
[----:B----4-:R-:W-:Y:S01]  /*2e00*/  @!P2 FMUL R30, R30, R30 ;  /* 0x0000001e1e1ea220 */ /* 0x010fe20000400000 */
[----:B------:R-:W-:Y:S01]  /*2e10*/  FSETP.GEU.AND P2, PT, R26, -126, PT ;  /* 0xc2fc00001a00780b */ /* 0x000fe20003f4e000 */
[----:B------:R-:W-:-:S03]  /*2e20*/  FFMA R17, R55, UR16, -R17 ;  /* 0x0000001037117c23 */ /* 0x000fc60008000811 */
[----:B------:R-:W-:Y:S01]  /*2e30*/  @!P3 FMUL R22, R22, 0.5 ;  /* 0x3f0000001616b820 */ /* 0x000fe20000400000 */
[----:B------:R-:W2:Y:S01]  /*2e40*/  MUFU.EX2 R35, R21 ;  /* 0x0000001500237308 */ /* 0x000ea20000000800 */
[----:B---3--:R-:W-:Y:S01]  /*2e50*/  @!P4 FMUL R31, R31, R31 ;  /* 0x0000001f1f1fc220 */ /* 0x008fe20000400000 */
[----:B------:R-:W-:Y:S01]  /*2e60*/  FSETP.GEU.AND P4, PT, R19, -126, PT ;  /* 0xc2fc00001300780b */ /* 0x000fe20003f8e000 */
[----:B-----5:R-:W-:Y:S01]  /*2e70*/  FADD R20, R32, R15 ;  /* 0x0000000f20147221 */ /* 0x020fe20000000000 */
[----:B------:R-:W-:-:S03]  /*2e80*/  F2FP.BF16.F32.PACK_AB R25, R30, R23 ;  /* 0x000000171e19723e */ /* 0x000fc600000010ff */
[----:B------:R-:W-:Y:S01]  /*2e90*/  FADD R9, R9, R20 ;  /* 0x0000001409097221 */ /* 0x000fe20000000000 */
[----:B------:R3:W4:Y:S01]  /*2ea0*/  MUFU.EX2 R38, R22 ;  /* 0x0000001600267308 */ /* 0x0007220000000800 */
[----:B------:R-:W-:Y:S01]  /*2eb0*/  @!P2 FMUL R26, R26, 0.5 ;  /* 0x3f0000001a1aa820 */ /* 0x000fe20000400000 */
[----:B-1----:R-:W-:Y:S01]  /*2ec0*/  @!P6 FMUL R34, R34, R34 ;  /* 0x000000222222e220 */ /* 0x002fe20000400000 */
[----:B------:R-:W-:-:S04]  /*2ed0*/  FSETP.GEU.AND P6, PT, R42, -126, PT ;  /* 0xc2fc00002a00780b */ /* 0x000fc80003fce000 */
[----:B------:R-:W-:Y:S01]  /*2ee0*/  @!P4 FMUL R19, R19, 0.5 ;  /* 0x3f0000001313c820 */ /* 0x000fe20000400000 */
[----:B------:R1:W5:Y:S01]  /*2ef0*/  MUFU.EX2 R39, R26 ;  /* 0x0000001a00277308 */ /* 0x0003620000000800 */
[----:B--2---:R-:W-:Y:S01]  /*2f00*/  @!P5 FMUL R35, R35, R35 ;  /* 0x000000232323d220 */ /* 0x004fe20000400000 */
[----:B------:R-:W-:Y:S01]  /*2f10*/  FSETP.GEU.AND P5, PT, R43, -126, PT ;  /* 0xc2fc00002b00780b */ /* 0x000fe20003fae000 */
[----:B---3--:R-:W-:-:S05]  /*2f20*/  FADD R22, R36, R5 ;  /* 0x0000000524167221 */ /* 0x008fca0000000000 */
[----:B------:R2:W3:Y:S01]  /*2f30*/  MUFU.EX2 R40, R19 ;  /* 0x0000001300287308 */ /* 0x0004e20000000800 */
[----:B----4-:R-:W-:Y:S01]  /*2f40*/  @!P3 FMUL R38, R38, R38 ;  /* 0x000000262626b220 */ /* 0x010fe20000400000 */
[----:B------:R-:W-:Y:S01]  /*2f50*/  FSETP.GEU.AND P3, PT, R46, -126, PT ;  /* 0xc2fc00002e00780b */ /* 0x000fe20003f6e000 */
[----:B------:R-:W-:Y:S01]  /*2f60*/  @!P6 FMUL R42, R42, 0.5 ;  /* 0x3f0000002a2ae820 */ /* 0x000fe20000400000 */
[----:B-1----:R-:W-:Y:S01]  /*2f70*/  FMUL R26, R18, UR16 ;  /* 0x00000010121a7c20 */ /* 0x002fe20008400000 */
[----:B------:R-:W-:Y:S02]  /*2f80*/  FADD R18, R33, R14 ;  /* 0x0000000e21127221 */ /* 0x000fe40000000000 */
[----:B------:R-:W-:Y:S01]  /*2f90*/  @!P5 FMUL R43, R43, 0.5 ;  /* 0x3f0000002b2bd820 */ /* 0x000fe20000400000 */
[----:B-----5:R-:W-:Y:S01]  /*2fa0*/  @!P2 FMUL R39, R39, R39 ;  /* 0x000000272727a220 */ /* 0x020fe20000400000 */
[----:B------:R-:W-:Y:S01]  /*2fb0*/  FSETP.GEU.AND P2, PT, R47, -126, PT ;  /* 0xc2fc00002f00780b */ /* 0x000fe20003f4e000 */
[----:B------:R-:W1:Y:S01]  /*2fc0*/  MUFU.EX2 R42, R42 ;  /* 0x0000002a002a7308 */ /* 0x000e620000000800 */
[----:B------:R-:W-:Y:S01]  /*2fd0*/  FADD R21, R7, R18 ;  /* 0x0000001207157221 */ /* 0x000fe20000000000 */
[----:B------:R-:W-:Y:S01]  /*2fe0*/  FADD R18, R29, R12 ;  /* 0x0000000c1d127221 */ /* 0x000fe20000000000 */
[----:B--2---:R-:W-:-:S02]  /*2ff0*/  FADD R19, R37, R16 ;  /* 0x0000001025137221 */ /* 0x004fc40000000000 */
[----:B------:R-:W-:Y:S01]  /*3000*/  @!P3 FMUL R46, R46, 0.5 ;  /* 0x3f0000002e2eb820 */ /* 0x000fe20000400000 */
[----:B---3--:R-:W-:Y:S01]  /*3010*/  @!P4 FMUL R40, R40, R40 ;  /* 0x000000282828c220 */ /* 0x008fe20000400000 */
[----:B------:R-:W-:Y:S01]  /*3020*/  FSETP.GEU.AND P4, PT, R50, -126, PT ;  /* 0xc2fc00003200780b */ /* 0x000fe20003f8e000 */
[----:B------:R-:W2:Y:S01]  /*3030*/  MUFU.EX2 R43, R43 ;  /* 0x0000002b002b7308 */ /* 0x000ea20000000800 */
[----:B------:R-:W-:-:S03]  /*3040*/  FADD R18, R18, R19 ;  /* 0x0000001312127221 */ /* 0x000fc60000000000 */
[----:B------:R-:W-:Y:S01]  /*3050*/  @!P2 FMUL R47, R47, 0.5 ;  /* 0x3f0000002f2fa820 */ /* 0x000fe20000400000 */
[----:B------:R-:W-:-:S03]  /*3060*/  FADD R18, R21, R18 ;  /* 0x0000001215127221 */ /* 0x000fc60000000000 */
[----:B------:R-:W3:Y:S01]  /*3070*/  MUFU.EX2 R46, R46 ;  /* 0x0000002e002e7308 */ /* 0x000ee20000000800 */
[----:B-1----:R-:W-:Y:S01]  /*3080*/  @!P6 FMUL R42, R42, R42 ;  /* 0x0000002a2a2ae220 */ /* 0x002fe20000400000 */
[----:B------:R-:W-:Y:S02]  /*3090*/  FSETP.GEU.AND P6, PT, R51, -126, PT ;  /* 0xc2fc00003300780b */ /* 0x000fe40003fce000 */
[----:B------:R-:W-:-:S04]  /*30a0*/  @!P4 FMUL R50, R50, 0.5 ;  /* 0x3f0000003232c820 */ /* 0x000fc80000400000 */
[----:B------:R-:W1:Y:S01]  /*30b0*/  MUFU.EX2 R47, R47 ;  /* 0x0000002f002f7308 */ /* 0x000e620000000800 */
[----:B--2---:R-:W-:Y:S01]  /*30c0*/  @!P5 FMUL R43, R43, R43 ;  /* 0x0000002b2b2bd220 */ /* 0x004fe20000400000 */
[----:B------:R-:W-:-:S03]  /*30d0*/  FSETP.GEU.AND P5, PT, R54, -126, PT ;  /* 0xc2fc00003600780b */ /* 0x000fc60003fae000 */
[----:B------:R-:W-:Y:S01]  /*30e0*/  FADD R19, R30, R43 ;  /* 0x0000002b1e137221 */ /* 0x000fe20000000000 */
[----:B------:R-:W-:Y:S01]  /*30f0*/  F2FP.BF16.F32.PACK_AB R30, R37, R36 ;  /* 0x00000024251e723e */ /* 0x000fe200000010ff */
[----:B------:R-:W-:Y:S01]  /*3100*/  @!P6 FMUL R51, R51, 0.5 ;  /* 0x3f0000003333e820 */ /* 0x000fe20000400000 */
[----:B------:R-:W2:Y:S01]  /*3110*/  MUFU.EX2 R50, R50 ;  /* 0x0000003200327308 */ /* 0x000ea20000000800 */
[----:B---3--:R-:W-:Y:S01]  /*3120*/  @!P3 FMUL R46, R46, R46 ;  /* 0x0000002e2e2eb220 */ /* 0x008fe20000400000 */
[----:B------:R-:W-:Y:S02]  /*3130*/  FSETP.GEU.AND P3, PT, R17, -126, PT ;  /* 0xc2fc00001100780b */ /* 0x000fe40003f6e000 */
[----:B------:R-:W-:Y:S01]  /*3140*/  F2FP.BF16.F32.PACK_AB R36, R14, R15 ;  /* 0x0000000f0e24723e */ /* 0x000fe200000010ff */
[----:B------:R-:W-:Y:S02]  /*3150*/  FADD R20, R31, R46 ;  /* 0x0000002e1f147221 */ /* 0x000fe40000000000 */
[----:B------:R-:W-:Y:S01]  /*3160*/  @!P5 FMUL R54, R54, 0.5 ;  /* 0x3f0000003636d820 */ /* 0x000fe20000400000 */
[----:B------:R-:W3:Y:S01]  /*3170*/  MUFU.EX2 R51, R51 ;  /* 0x0000003300337308 */ /* 0x000ee20000000800 */
[----:B-1----:R-:W-:Y:S01]  /*3180*/  @!P2 FMUL R47, R47, R47 ;  /* 0x0000002f2f2fa220 */ /* 0x002fe20000400000 */
[----:B------:R-:W-:-:S03]  /*3190*/  FSETP.GEU.AND P2, PT, R8, -126, PT ;  /* 0xc2fc00000800780b */ /* 0x000fc60003f4e000 */
[----:B------:R-:W-:Y:S02]  /*31a0*/  FADD R27, R34, R47 ;  /* 0x0000002f221b7221 */ /* 0x000fe40000000000 */
[----:B------:R-:W-:Y:S01]  /*31b0*/  @!P3 FMUL R17, R17, 0.5 ;  /* 0x3f0000001111b820 */ /* 0x000fe20000400000 */
[----:B------:R-:W1:Y:S01]  /*31c0*/  MUFU.EX2 R54, R54 ;  /* 0x0000003600367308 */ /* 0x000e620000000800 */
[----:B--2---:R-:W-:Y:S01]  /*31d0*/  @!P4 FMUL R50, R50, R50 ;  /* 0x000000323232c220 */ /* 0x004fe20000400000 */
[----:B------:R-:W-:-:S03]  /*31e0*/  FSETP.GEU.AND P4, PT, R26, -126, PT ;  /* 0xc2fc00001a00780b */ /* 0x000fc60003f8e000 */
[----:B------:R-:W-:Y:S02]  /*31f0*/  FADD R45, R35, R50 ;  /* 0x00000032232d7221 */ /* 0x000fe40000000000 */
[----:B------:R-:W-:Y:S01]  /*3200*/  @!P2 FMUL R8, R8, 0.5 ;  /* 0x3f0000000808a820 */ /* 0x000fe20000400000 */
[----:B------:R2:W4:Y:S01]  /*3210*/  MUFU.EX2 R41, R17 ;  /* 0x0000001100297308 */ /* 0x0005220000000800 */
[----:B---3--:R-:W-:-:S04]  /*3220*/  @!P6 FMUL R51, R51, R51 ;  /* 0x000000333333e220 */ /* 0x008fc80000400000 */
[----:B------:R-:W-:Y:S01]  /*3230*/  FADD R44, R38, R51 ;  /* 0x00000033262c7221 */ /* 0x000fe20000000000 */
[----:B------:R-:W-:Y:S01]  /*3240*/  F2FP.BF16.F32.PACK_AB R37, R51, R50 ;  /* 0x000000323325723e */ /* 0x000fe200000010ff */
[----:B------:R-:W-:Y:S01]  /*3250*/  @!P4 FMUL R26, R26, 0.5 ;  /* 0x3f0000001a1ac820 */ /* 0x000fe20000400000 */
[----:B------:R3:W5:Y:S01]  /*3260*/  MUFU.EX2 R7, R8 ;  /* 0x0000000800077308 */ /* 0x0007620000000800 */
[----:B--2---:R-:W-:Y:S01]  /*3270*/  FADD R17, R28, R13 ;  /* 0x0000000d1c117221 */ /* 0x004fe20000000000 */
[----:B-1----:R-:W-:Y:S01]  /*3280*/  @!P5 FMUL R54, R54, R54 ;  /* 0x000000363636d220 */ /* 0x002fe20000400000 */
[----:B------:R-:W-:Y:S02]  /*3290*/  FADD R19, R19, R44 ;  /* 0x0000002c13137221 */ /* 0x000fe40000000000 */
[----:B------:R-:W-:Y:S01]  /*32a0*/  FADD R22, R17, R22 ;  /* 0x0000001611167221 */ /* 0x000fe20000000000 */
[----:B------:R-:W-:Y:S02]  /*32b0*/  FADD R49, R39, R54 ;  /* 0x0000003627317221 */ /* 0x000fe40000000000 */
[----:B------:R1:W2:Y:S01]  /*32c0*/  MUFU.EX2 R17, R26 ;  /* 0x0000001a00117308 */ /* 0x0002a20000000800 */
[----:B----4-:R-:W-:Y:S01]  /*32d0*/  @!P3 FMUL R41, R41, R41 ;  /* 0x000000292929b220 */ /* 0x010fe20000400000 */
[----:B---3--:R-:W-:Y:S01]  /*32e0*/  FADD R8, R23, R42 ;  /* 0x0000002a17087221 */ /* 0x008fe20000000000 */
[----:B------:R-:W-:Y:S01]  /*32f0*/  FADD R49, R20, R49 ;  /* 0x0000003114317221 */ /* 0x000fe20000000000 */
[----:B------:R-:W-:Y:S01]  /*3300*/  FADD R9, R9, R22 ;  /* 0x0000001609097221 */ /* 0x000fe20000000000 */
[----:B------:R-:W-:Y:S01]  /*3310*/  FADD R48, R40, R41 ;  /* 0x0000002928307221 */ /* 0x000fe20000000000 */
[----:B------:R-:W-:-:S02]  /*3320*/  FADD R8, R8, R45 ;  /* 0x0000002d08087221 */ /* 0x000fc40000000000 */
[----:B------:R-:W-:Y:S01]  /*3330*/  FADD R18, R9, R18 ;  /* 0x0000001209127221 */ /* 0x000fe20000000000 */
[----:B------:R-:W-:Y:S01]  /*3340*/  FADD R48, R27, R48 ;  /* 0x000000301b307221 */ /* 0x000fe20000000000 */
[----:B------:R-:W-:Y:S01]  /*3350*/  FADD R8, R8, R49 ;  /* 0x0000003108087221 */ /* 0x000fe20000000000 */
[----:B------:R-:W-:Y:S01]  /*3360*/  SHF.L.U32 R9, R72, 0x1f, RZ ;  /* 0x0000001f48097819 */ /* 0x000fe200000006ff */
[----:B-----5:R-:W-:Y:S01]  /*3370*/  @!P2 FMUL R7, R7, R7 ;  /* 0x000000070707a220 */ /* 0x020fe20000400000 */
[----:B------:R-:W-:Y:S01]  /*3380*/  FADD R19, R19, R48 ;  /* 0x0000003013137221 */ /* 0x000fe20000000000 */
[----:B-1----:R-:W-:Y:S01]  /*3390*/  F2FP.BF16.F32.PACK_AB R26, R29, R28 ;  /* 0x0000001c1d1a723e */ /* 0x002fe200000010ff */
[----:B------:R1:W3:Y:S01]  /*33a0*/  SYNCS.PHASECHK.TRANS64.TRYWAIT P2, [UR6+0x7000], R9 ;  /* 0x00700009ff0075a7 */ /* 0x0002e20008040146 */
[----:B------:R-:W-:Y:S01]  /*33b0*/  F2FP.BF16.F32.PACK_AB R27, R34, R31 ;  /* 0x0000001f221b723e */ /* 0x000fe200000010ff */
[----:B------:R-:W-:Y:S01]  /*33c0*/  FADD R8, R8, R19 ;  /* 0x0000001308087221 */ /* 0x000fe20000000000 */
[----:B--2---:R-:W-:Y:S01]  /*33d0*/  @!P4 FMUL R17, R17, R17 ;  /* 0x000000111111c220 */ /* 0x004fe20000400000 */
[----:B------:R-:W-:Y:S01]  /*33e0*/  F2FP.BF16.F32.PACK_AB R28, R33, R32 ;  /* 0x00000020211c723e */ /* 0x000fe200000010ff */
[----:B------:R-:W-:Y:S01]  /*33f0*/  FFMA R0, R7, R0, R18 ;  /* 0x0000000007007223 */ /* 0x000fe20000000012 */
[----:B------:R-:W-:Y:S01]  /*3400*/  F2FP.BF16.F32.PACK_AB R29, R38, R35 ;  /* 0x00000023261d723e */ /* 0x000fe200000010ff */
[----:B------:R-:W-:Y:S01]  /*3410*/  FFMA R2, R17, R2, R8 ;  /* 0x0000000211027223 */ /* 0x000fe20000000008 */
[-C--:B------:R-:W-:Y:S01]  /*3420*/  FMUL R56, R56, R7.reuse ;  /* 0x0000000738387220 */ /* 0x080fe20000400000 */
[-C--:B------:R-:W-:Y:S01]  /*3430*/  FMUL R57, R57, R7.reuse ;  /* 0x0000000739397220 */ /* 0x080fe20000400000 */
[-C--:B------:R-:W-:Y:S01]  /*3440*/  FMUL R60, R60, R7.reuse ;  /* 0x000000073c3c7220 */ /* 0x080fe20000400000 */
[-C--:B------:R-:W-:Y:S01]  /*3450*/  FMUL R61, R61, R7.reuse ;  /* 0x000000073d3d7220 */ /* 0x080fe20000400000 */
[-C--:B------:R-:W-:Y:S01]  /*3460*/  FMUL R64, R64, R7.reuse ;  /* 0x0000000740407220 */ /* 0x080fe20000400000 */
[-C--:B------:R-:W-:Y:S01]  /*3470*/  FMUL R65, R65, R7.reuse ;  /* 0x0000000741417220 */ /* 0x080fe20000400000 */
[-C--:B------:R-:W-:Y:S01]  /*3480*/  FMUL R68, R68, R7.reuse ;  /* 0x0000000744447220 */ /* 0x080fe20000400000 */
[----:B------:R-:W-:Y:S01]  /*3490*/  FMUL R69, R69, R7 ;  /* 0x0000000745457220 */ /* 0x000fe20000400000 */
        /* <DEDUP_REMOVED lines=8> */
[----:B------:R-:W-:-:S02]  /*3520*/  F2FP.BF16.F32.PACK_AB R31, R40, R39 ;  /* 0x00000027281f723e */ /* 0x000fc400000010ff */
[----:B------:R-:W-:Y:S02]  /*3530*/  F2FP.BF16.F32.PACK_AB R32, R10, R11 ;  /* 0x0000000b0a20723e */ /* 0x000fe400000010ff */
[----:B------:R-:W-:Y:S02]  /*3540*/  F2FP.BF16.F32.PACK_AB R33, R43, R42 ;  /* 0x0000002a2b21723e */ /* 0x000fe400000010ff */
[----:B------:R-:W-:Y:S02]  /*3550*/  F2FP.BF16.F32.PACK_AB R34, R12, R13 ;  /* 0x0000000d0c22723e */ /* 0x000fe400000010ff */
[----:B------:R-:W-:Y:S02]  /*3560*/  F2FP.BF16.F32.PACK_AB R35, R47, R46 ;  /* 0x0000002e2f23723e */ /* 0x000fe400000010ff */
[----:B------:R-:W-:Y:S01]  /*3570*/  F2FP.BF16.F32.PACK_AB R38, R16, R5 ;  /* 0x000000051026723e */ /* 0x000fe200000010ff */
[----:B-1----:R-:W-:Y:S06]  /*3580*/  @!P0 BRA `(.L_x_27) ;  /* 0x0000000000048947 */ /* 0x002fec0003800000 */
[----:B------:R-:W-:Y:S01]  /*3590*/  BPT.TRAP 0x1 ;  /* 0x000000040000795c */ /* 0x000fe20000300000 */
.L_x_27:
[----:B---3--:R-:W-:Y:S05]  /*35a0*/  @P2 BRA `(.L_x_28) ;  /* 0x0000000000082947 */ /* 0x008fea0003800000 */
[----:B------:R-:W1:Y:S02]  /*35b0*/  SYNCS.PHASECHK.TRANS64.TRYWAIT P2, [UR6+0x7000], R9 ;  /* 0x00700009ff0075a7 */ /* 0x000e640008040146 */
[----:B-1----:R-:W-:Y:S05]  /*35c0*/  @!P2 BRA `(.L_x_29) ;  /* 0x000000240048a947 */ /* 0x002fea0003800000 */
.L_x_28:
[----:B------:R-:W-:Y:S01]  /*35d0*/  ULEA UR6, UR13, UR12, 0x8 ;  /* 0x0000000c0d067291 */ /* 0x000fe2000f8e403f */
[----:B------:R-:W-:Y:S01]  /*35e0*/  WARPGROUP.ARRIVE ;  /* 0x00000000000079c5 */ /* 0x000fe20000000000 */
[----:B------:R-:W-:Y:S01]  /*35f0*/  UMOV UR7, 0x80000020 ;  /* 0x8000002000077882 */ /* 0x000fe20000000000 */
[----:B------:R-:W-:Y:S01]  /*3600*/  UMOV UR11, 0x80000020 ;  /* 0x80000020000b7882 */ /* 0x000fe20000000000 */
[----:B------:R-:W-:Y:S01]  /*3610*/  UIADD3 UR10, UR6, 0x40, URZ ;  /* 0x00000040060a7890 */ /* 0x000fe2000fffe03f */
[----:B------:R-:W-:-:S04]  /*3620*/  F2FP.BF16.F32.PACK_AB R39, R41, R54 ;  /* 0x000000362927723e */ /* 0x000fc800000010ff */
[----:B------:R-:W-:Y:S01]  /*3630*/  HGMMA.64x32x16.F32.BF16 R56, R24, gdesc[UR4].tnspB, R56, gsb0 ;  /* 0x4060000418387df0 */ /* 0x000fe20008001838 */
[----:B------:R-:W-:Y:S02]  /*3640*/  UMOV UR7, 0x80000020 ;  /* 0x8000002000077882 */ /* 0x000fe40000000000 */
[----:B------:R-:W-:Y:S02]  /*3650*/  WARPGROUP.DEPBAR.LE gsb0, 0x0 ;  /* 0x00008000000079c5 */ /* 0x000fe40000010000 */
[----:B------:R-:W-:-:S06]  /*3660*/  WARPGROUP.ARRIVE ;  /* 0x00000000000079c5 */ /* 0x000fcc0000000000 */
[----:B------:R-:W-:Y:S01]  /*3670*/  HGMMA.64x32x16.F32.BF16 R56, R28, gdesc[UR8].tnspB, R56, gsb0 ;  /* 0x406000081c387df0 */ /* 0x000fe20008001838 */
[----:B------:R-:W-:Y:S01]  /*3680*/  UIADD3 UR10, UR6, 0x80, URZ ;  /* 0x00000080060a7890 */ /* 0x000fe2000fffe03f */
[----:B------:R-:W-:Y:S01]  /*3690*/  UMOV UR11, 0x80000020 ;  /* 0x80000020000b7882 */ /* 0x000fe20000000000 */
[----:B------:R-:W-:Y:S01]  /*36a0*/  UIADD3 UR6, UR6, 0xc0, URZ ;  /* 0x000000c006067890 */ /* 0x000fe2000fffe03f */
[----:B------:R-:W-:Y:S02]  /*36b0*/  WARPGROUP.DEPBAR.LE gsb0, 0x0 ;  /* 0x00008000000079c5 */ /* 0x000fe40000010000 */
[----:B------:R-:W-:-:S06]  /*36c0*/  WARPGROUP.ARRIVE ;  /* 0x00000000000079c5 */ /* 0x000fcc0000000000 */
[----:B------:R-:W-:Y:S03]  /*36d0*/  HGMMA.64x32x16.F32.BF16 R56, R32, gdesc[UR8].tnspB, R56, gsb0 ;  /* 0x4060000820387df0 */ /* 0x000fe60008001838 */
[----:B------:R-:W-:Y:S02]  /*36e0*/  WARPGROUP.DEPBAR.LE gsb0, 0x0 ;  /* 0x00008000000079c5 */ /* 0x000fe40000010000 */
[----:B------:R-:W-:-:S06]  /*36f0*/  WARPGROUP.ARRIVE ;  /* 0x00000000000079c5 */ /* 0x000fcc0000000000 */
[----:B------:R-:W-:Y:S03]  /*3700*/  HGMMA.64x32x16.F32.BF16 R56, R36, gdesc[UR4].tnspB, R56, gsb0 ;  /* 0x4060000424387df0 */ /* 0x000fe60008001838 */
[----:B------:R-:W-:Y:S02]  /*3710*/  WARPGROUP.DEPBAR.LE gsb0, 0x0 ;  /* 0x00008000000079c5 */ /* 0x000fe40000010000 */
[----:B------:R-:W-:Y:S05]  /*3720*/  @!P0 BRA `(.L_x_30) ;  /* 0x0000000000048947 */ /* 0x000fea0003800000 */
[----:B------:R-:W-:Y:S01]  /*3730*/  BPT.TRAP 0x1 ;  /* 0x000000040000795c */ /* 0x000fe20000300000 */
.L_x_30:
[----:B------:R-:W-:-:S04]  /*3740*/  ULEA UR6, UR15, UR37, 0x3 ;  /* 0x000000250f067291 */ /* 0x000fc8000f8e183f */
[----:B------:R-:W-:-:S04]  /*3750*/  UIADD3 UR6, UR6, 0x7028, URZ ;  /* 0x0000702806067890 */ /* 0x000fc8000fffe03f */
[----:B------:R-:W-:-:S09]  /*3760*/  UPRMT UR6, URZ, 0x654, UR6 ;  /* 0x000006543f067896 */ /* 0x000fd20008000006 */
[----:B------:R-:W-:Y:S01]  /*3770*/  SYNCS.ARRIVE.TRANS64.RED.A1T0 RZ, [UR6], RZ ;  /* 0x000000ffffff79a7 */ /* 0x000fe20008100406 */
[----:B------:R-:W-:Y:S05]  /*3780*/  @P1 BRA `(.L_x_31) ;  /* 0x0000000000041947 */ /* 0x000fea0003800000 */
[----:B------:R-:W-:Y:S01]  /*3790*/  BPT.TRAP 0x1 ;  /* 0x000000040000795c */ /* 0x000fe20000300000 */
.L_x_31:
[----:B------:R-:W-:-:S04]  /*37a0*/  UIADD3 UR15, UR15, 0x1, URZ ;  /* 0x000000010f0f7890 */ /* 0x000fc8000fffe03f */
[----:B------:R-:W-:-:S04]  /*37b0*/  UISETP.NE.AND UP0, UPT, UR15, 0x5, UPT ;  /* 0x000000050f00788c */ /* 0x000fc8000bf05270 */
[----:B------:R-:W-:Y:S01]  /*37c0*/  USEL UR15, UR15, URZ, UP0 ;  /* 0x0000003f0f0f7287 */ /* 0x000fe20008000000 */
[----:B------:R-:W-:Y:S11]  /*37d0*/  @!P0 BRA `(.L_x_32) ;  /* 0x0000000000048947 */ /* 0x000ff60003800000 */
[----:B------:R-:W-:Y:S01]  /*37e0*/  BPT.TRAP 0x1 ;  /* 0x000000040000795c */ /* 0x000fe20000300000 */
.L_x_32:
[----:B------:R-:W-:-:S04]  /*37f0*/  ULEA UR6, UR15, UR37, 0x3 ;  /* 0x000000250f067291 */ /* 0x000fc8000f8e183f */
[----:B------:R-:W-:-:S04]  /*3800*/  UIADD3 UR6, UR6, 0x7028, URZ ;  /* 0x0000702806067890 */ /* 0x000fc8000fffe03f */
[----:B------:R-:W-:-:S09]  /*3810*/  UPRMT UR6, URZ, 0x654, UR6 ;  /* 0x000006543f067896 */ /* 0x000fd20008000006 */
[----:B------:R-:W-:Y:S01]  /*3820*/  SYNCS.ARRIVE.TRANS64.RED.A1T0 RZ, [UR6], RZ ;  /* 0x000000ffffff79a7 */ /* 0x000fe20008100406 */
[----:B------:R-:W-:Y:S05]  /*3830*/  @P1 BRA `(.L_x_33) ;  /* 0x0000000000041947 */ /* 0x000fea0003800000 */
[----:B------:R-:W-:Y:S01]  /*3840*/  BPT.TRAP 0x1 ;  /* 0x000000040000795c */ /* 0x000fe20000300000 */
.L_x_33:
[----:B------:R-:W-:Y:S01]  /*3850*/  UIADD3 UR13, UR13, 0x1, URZ ;  /* 0x000000010d0d7890 */ /* 0x000fe2000fffe03f */
[C---:B------:R-:W-:Y:S01]  /*3860*/  ISETP.GT.AND P2, PT, R6.reuse, 0x2, PT ;  /* 0x000000020600780c */ /* 0x040fe20003f44270 */
[----:B------:R-:W-:Y:S01]  /*3870*/  UIADD3 UR15, UR15, 0x1, URZ ;  /* 0x000000010f0f7890 */ /* 0x000fe2000fffe03f */
[----:B------:R-:W-:Y:S01]  /*3880*/  VIADD R6, R6, 0xffffffff ;  /* 0xffffffff06067836 */ /* 0x000fe20000000000 */
[----:B------:R-:W-:Y:S01]  /*3890*/  UISETP.NE.AND UP2, UPT, UR13, 0x5, UPT ;  /* 0x000000050d00788c */ /* 0x000fe2000bf45270 */
[----:B------:R-:W-:Y:S01]  /*38a0*/  MOV R7, R3 ;  /* 0x0000000300077202 */ /* 0x000fe20000000f00 */
[----:B------:R-:W-:Y:S01]  /*38b0*/  UISETP.NE.AND UP0, UPT, UR15, 0x5, UPT ;  /* 0x000000050f00788c */ /* 0x000fe2000bf05270 */
[----:B-1----:R-:W-:Y:S01]  /*38c0*/  IMAD.MOV.U32 R9, RZ, RZ, R4 ;  /* 0x000000ffff097224 */ /* 0x002fe200078e0004 */
[----:B------:R-:W-:Y:S02]  /*38d0*/  USEL UR6, URZ, 0x1, UP2 ;  /* 0x000000013f067887 */ /* 0x000fe40009000000 */
[----:B------:R-:W-:-:S02]  /*38e0*/  USEL UR15, UR15, URZ, UP0 ;  /* 0x0000003f0f0f7287 */ /* 0x000fc40008000000 */
[----:B------:R-:W-:Y:S02]  /*38f0*/  USEL UR13, UR13, URZ, UP2 ;  /* 0x0000003f0d0d7287 */ /* 0x000fe40009000000 */
[----:B------:R-:W-:Y:S01]  /*3900*/  LOP3.LUT R5, R72, UR6, RZ, 0x3c, !PT ;  /* 0x0000000648057c12 */ /* 0x000fe2000f8e3cff */
[----:B------:R-:W-:Y:S09]  /*3910*/  @P2 BRA `(.L_x_34) ;  /* 0xffffffe800482947 */ /* 0x000ff2000383ffff */
.L_x_23:
[----:B------:R-:W2:Y:S01]  /*3920*/  SHFL.BFLY PT, R5, R0, 0x1, 0x1f ;  /* 0x0c201f0000057f89 */ /* 0x000ea200000e0000 */
[----:B------:R-:W-:Y:S01]  /*3930*/  BSSY B0, `(.L_x_35) ;  /* 0x0000023000007945 */ /* 0x000fe20003800000 */
[----:B------:R-:W-:Y:S01]  /*3940*/  IMAD.MOV.U32 R9, RZ, RZ, 0x7f800000 ;  /* 0x7f800000ff097424 */ /* 0x000fe200078e00ff */
[----:B------:R-:W-:Y:S01]  /*3950*/  MOV R10, 0x3f800000 ;  /* 0x3f800000000a7802 */ /* 0x000fe20000000f00 */
[----:B------:R-:W3:Y:S01]  /*3960*/  SHFL.BFLY PT, R7, R2, 0x1, 0x1f ;  /* 0x0c201f0002077f89 */ /* 0x000ee200000e0000 */
[----:B------:R-:W-:Y:S02]  /*3970*/  IMAD.MOV.U32 R11, RZ, RZ, 0x7f800000 ;  /* 0x7f800000ff0b7424 */ /* 0x000fe400078e00ff */
[----:B--2---:R-:W-:Y:S01]  /*3980*/  FADD R5, R5, R0 ;  /* 0x0000000005057221 */ /* 0x004fe20000000000 */
[----:B---3--:R-:W-:-:S04]  /*3990*/  FADD R14, R7, R2 ;  /* 0x00000002070e7221 */ /* 0x008fc80000000000 */
[----:B------:R-:W2:Y:S04]  /*39a0*/  SHFL.BFLY PT, R6, R5, 0x2, 0x1f ;  /* 0x0c401f0005067f89 */ /* 0x000ea800000e0000 */
[----:B------:R-:W3:Y:S01]  /*39b0*/  SHFL.BFLY PT, R15, R14, 0x2, 0x1f ;  /* 0x0c401f000e0f7f89 */ /* 0x000ee200000e0000 */
[C---:B--2---:R-:W-:Y:S01]  /*39c0*/  FSETP.NE.AND P0, PT, R5.reuse, -R6, PT ;  /* 0x800000060500720b */ /* 0x044fe20003f05000 */
[----:B------:R-:W-:Y:S01]  /*39d0*/  FADD R2, R5, R6 ;  /* 0x0000000605027221 */ /* 0x000fe20000000000 */
[----:B------:R-:W-:Y:S02]  /*39e0*/  IMAD.MOV.U32 R6, RZ, RZ, 0x3f800000 ;  /* 0x3f800000ff067424 */ /* 0x000fe400078e00ff */
[----:B---3--:R-:W-:-:S09]  /*39f0*/  FADD R8, R14, R15 ;  /* 0x0000000f0e087221 */ /* 0x008fd20000000000 */
[----:B------:R-:W-:Y:S05]  /*3a00*/  @!P0 BRA `(.L_x_36) ;  /* 0x0000000000548947 */ /* 0x000fea0003800000 */
[----:B------:R-:W-:Y:S01]  /*3a10*/  IADD3 R0, R2, 0x1800000, RZ ;  /* 0x0180000002007810 */ /* 0x000fe20007ffe0ff */
[----:B------:R-:W-:Y:S03]  /*3a20*/  BSSY B1, `(.L_x_37) ;  /* 0x000000c000017945 */ /* 0x000fe60003800000 */
[----:B------:R-:W-:-:S04]  /*3a30*/  LOP3.LUT R0, R0, 0x7f800000, RZ, 0xc0, !PT ;  /* 0x7f80000000007812 */ /* 0x000fc800078ec0ff */
[----:B------:R-:W-:-:S13]  /*3a40*/  ISETP.GT.U32.AND P0, PT, R0, 0x1ffffff, PT ;  /* 0x01ffffff0000780c */ /* 0x000fda0003f04070 */
[----:B------:R-:W-:Y:S05]  /*3a50*/  @P0 BRA `(.L_x_38) ;  /* 0x0000000000100947 */ /* 0x000fea0003800000 */
[----:B------:R-:W-:-:S07]  /*3a60*/  MOV R13, 0x3a80 ;  /* 0x00003a80000d7802 */ /* 0x000fce0000000f00 */
[----:B-1----:R-:W-:Y:S05]  /*3a70*/  CALL.REL.NOINC `($__internal_0_$__cuda_sm20_rcp_rn_f32_slowpath) ;  /* 0x0000002000c47944 */ /* 0x002fea0003c00000 */
[----:B------:R-:W-:Y:S01]  /*3a80*/  IMAD.MOV.U32 R6, RZ, RZ, R5 ;  /* 0x000000ffff067224 */ /* 0x000fe200078e0005 */
[----:B------:R-:W-:Y:S06]  /*3a90*/  BRA `(.L_x_39) ;  /* 0x0000000000107947 */ /* 0x000fec0003800000 */
.L_x_38:
[----:B------:R-:W2:Y:S02]  /*3aa0*/  MUFU.RCP R5, R2 ;  /* 0x0000000200057308 */ /* 0x000ea40000001000 */
[----:B--2---:R-:W-:-:S04]  /*3ab0*/  FFMA R0, R2, R5, -1 ;  /* 0xbf80000002007423 */ /* 0x004fc80000000005 */
[----:B------:R-:W-:-:S04]  /*3ac0*/  FADD.FTZ R0, -R0, -RZ ;  /* 0x800000ff00007221 */ /* 0x000fc80000010100 */
[----:B------:R-:W-:-:S07]  /*3ad0*/  FFMA R6, R5, R0, R5 ;  /* 0x0000000005067223 */ /* 0x000fce0000000005 */
.L_x_39:
[----:B-1----:R-:W-:Y:S05]  /*3ae0*/  BSYNC B1 ;  /* 0x0000000000017941 */ /* 0x002fea0003800000 */
.L_x_37:
[----:B------:R-:W-:Y:S01]  /*3af0*/  FSETP.GEU.AND P0, PT, |R2|, 1.175494350822287508e-38, PT ;  /* 0x008000000200780b */ /* 0x000fe20003f0e200 */
[----:B------:R-:W-:-:S12]  /*3b00*/  ULDC UR4, c[0x0][0x600] ;  /* 0x0001800000047ab9 */ /* 0x000fd80000000800 */
[----:B------:R-:W-:-:S04]  /*3b10*/  @!P0 FMUL R2, R2, 16777216 ;  /* 0x4b80000002028820 */ /* 0x000fc80000400000 */
[----:B------:R-:W1:Y:S02]  /*3b20*/  MUFU.LG2 R0, R2 ;  /* 0x0000000200007308 */ /* 0x000e640000000c00 */
[----:B-1----:R-:W-:-:S04]  /*3b30*/  @!P0 FADD R0, R0, -24 ;  /* 0xc1c0000000008421 */ /* 0x002fc80000000000 */
[----:B------:R-:W-:-:S04]  /*3b40*/  FMUL R0, R0, 0.69314718246459960938 ;  /* 0x3f31721800007820 */ /* 0x000fc80000400000 */
[----:B------:R-:W-:-:S07]  /*3b50*/  FFMA R11, R3, UR4, R0 ;  /* 0x00000004030b7c23 */ /* 0x000fce0008000000 */
.L_x_36:
[----:B-1----:R-:W-:Y:S05]  /*3b60*/  BSYNC B0 ;  /* 0x0000000000007941 */ /* 0x002fea0003800000 */
.L_x_35:
[----:B------:R-:W-:Y:S01]  /*3b70*/  FSETP.NE.AND P0, PT, R14, -R15, PT ;  /* 0x8000000f0e00720b */ /* 0x000fe20003f05000 */
[----:B------:R-:W-:Y:S01]  /*3b80*/  ULDC UR4, c[0x0][0x608] ;  /* 0x0001820000047ab9 */ /* 0x000fe20000000800 */
[----:B------:R-:W-:Y:S01]  /*3b90*/  BSSY B0, `(.L_x_40) ;  /* 0x0000021000007945 */ /* 0x000fe20003800000 */
[----:B------:R-:W-:-:S04]  /*3ba0*/  FMUL R6, R6, UR4 ;  /* 0x0000000406067c20 */ /* 0x000fc80008400000 */
        /* <DEDUP_REMOVED lines=8> */
[----:B------:R-:W-:Y:S06]  /*3c30*/  @!P0 BRA `(.L_x_41) ;  /* 0x0000000000588947 */ /* 0x000fec0003800000 */
[----:B------:R-:W-:Y:S01]  /*3c40*/  VIADD R0, R8, 0x1800000 ;  /* 0x0180000008007836 */ /* 0x000fe20000000000 */
[----:B------:R-:W-:Y:S04]  /*3c50*/  BSSY B1, `(.L_x_42) ;  /* 0x000000d000017945 */ /* 0x000fe80003800000 */
[----:B------:R-:W-:-:S04]  /*3c60*/  LOP3.LUT R0, R0, 0x7f800000, RZ, 0xc0, !PT ;  /* 0x7f80000000007812 */ /* 0x000fc800078ec0ff */
[----:B------:R-:W-:-:S13]  /*3c70*/  ISETP.GT.U32.AND P0, PT, R0, 0x1ffffff, PT ;  /* 0x01ffffff0000780c */ /* 0x000fda0003f04070 */
[----:B------:R-:W-:Y:S05]  /*3c80*/  @P0 BRA `(.L_x_43) ;  /* 0x0000000000140947 */ /* 0x000fea0003800000 */
[----:B------:R-:W-:Y:S02]  /*3c90*/  MOV R2, R8 ;  /* 0x0000000800027202 */ /* 0x000fe40000000f00 */
[----:B------:R-:W-:-:S07]  /*3ca0*/  MOV R13, 0x3cc0 ;  /* 0x00003cc0000d7802 */ /* 0x000fce0000000f00 */
[----:B------:R-:W-:Y:S05]  /*3cb0*/  CALL.REL.NOINC `($__internal_0_$__cuda_sm20_rcp_rn_f32_slowpath) ;  /* 0x0000002000347944 */ /* 0x000fea0003c00000 */
[----:B------:R-:W-:Y:S01]  /*3cc0*/  IMAD.MOV.U32 R10, RZ, RZ, R5 ;  /* 0x000000ffff0a7224 */ /* 0x000fe200078e0005 */
[----:B------:R-:W-:Y:S06]  /*3cd0*/  BRA `(.L_x_44) ;  /* 0x0000000000107947 */ /* 0x000fec0003800000 */
.L_x_43:
[----:B------:R-:W1:Y:S02]  /*3ce0*/  MUFU.RCP R3, R8 ;  /* 0x0000000800037308 */ /* 0x000e640000001000 */
[----:B-1----:R-:W-:-:S04]  /*3cf0*/  FFMA R0, R8, R3, -1 ;  /* 0xbf80000008007423 */ /* 0x002fc80000000003 */
[----:B------:R-:W-:-:S04]  /*3d00*/  FADD.FTZ R0, -R0, -RZ ;  /* 0x800000ff00007221 */ /* 0x000fc80000010100 */
[----:B------:R-:W-:-:S07]  /*3d10*/  FFMA R10, R3, R0, R3 ;  /* 0x00000000030a7223 */ /* 0x000fce0000000003 */
.L_x_44:
[----:B------:R-:W-:Y:S05]  /*3d20*/  BSYNC B1 ;  /* 0x0000000000017941 */ /* 0x000fea0003800000 */
.L_x_42:
[----:B------:R-:W-:Y:S01]  /*3d30*/  FSETP.GEU.AND P0, PT, |R8|, 1.175494350822287508e-38, PT ;  /* 0x008000000800780b */ /* 0x000fe20003f0e200 */
[----:B------:R-:W-:-:S12]  /*3d40*/  ULDC UR4, c[0x0][0x600] ;  /* 0x0001800000047ab9 */ /* 0x000fd80000000800 */
[----:B------:R-:W-:-:S04]  /*3d50*/  @!P0 FMUL R8, R8, 16777216 ;  /* 0x4b80000008088820 */ /* 0x000fc80000400000 */
[----:B------:R-:W1:Y:S02]  /*3d60*/  MUFU.LG2 R0, R8 ;  /* 0x0000000800007308 */ /* 0x000e640000000c00 */
[----:B-1----:R-:W-:-:S04]  /*3d70*/  @!P0 FADD R0, R0, -24 ;  /* 0xc1c0000000008421 */ /* 0x002fc80000000000 */
[----:B------:R-:W-:-:S04]  /*3d80*/  FMUL R9, R0, 0.69314718246459960938 ;  /* 0x3f31721800097820 */ /* 0x000fc80000400000 */
[----:B------:R-:W-:-:S07]  /*3d90*/  FFMA R9, R4, UR4, R9 ;  /* 0x0000000404097c23 */ /* 0x000fce0008000009 */
.L_x_41:
[----:B------:R-:W-:Y:S05]  /*3da0*/  BSYNC B0 ;  /* 0x0000000000007941 */ /* 0x000fea0003800000 */
.L_x_40:
[----:B------:R-:W-:Y:S01]  /*3db0*/  UIADD3 UR4, UR36, -0x1, URZ ;  /* 0xffffffff24047890 */ /* 0x000fe2000fffe03f */
[----:B------:R-:W1:Y:S01]  /*3dc0*/  S2R R2, SR_TID.X ;  /* 0x0000000000027919 */ /* 0x000e620000002100 */
[----:B------:R-:W-:Y:S01]  /*3dd0*/  ULDC UR5, c[0x0][0x608] ;  /* 0x0001820000057ab9 */ /* 0x000fe20000000800 */
[----:B------:R-:W-:Y:S01]  /*3de0*/  ULDC.64 UR8, c[0x0][0x208] ;  /* 0x0000820000087ab9 */ /* 0x000fe20000000a00 */
[----:B------:R-:W-:Y:S02]  /*3df0*/  FMUL R10, R10, UR5 ;  /* 0x000000050a0a7c20 */ /* 0x000fe40008400000 */
[----:B------:R-:W-:Y:S01]  /*3e00*/  ISETP.NE.AND P0, PT, RZ, UR4, PT ;  /* 0x00000004ff007c0c */ /* 0x000fe2000bf05270 */
[----:B------:R-:W-:-:S03]  /*3e10*/  ULEA UR4, UR36, UR37, 0x3 ;  /* 0x0000002524047291 */ /* 0x000fc6000f8e183f */
[----:B------:R-:W-:-:S04]  /*3e20*/  SEL R0, RZ, 0x1, P0 ;  /* 0x00000001ff007807 */ /* 0x000fc80000000000 */
[----:B------:R-:W-:-:S04]  /*3e30*/  SHF.L.U32 R0, R0, 0x1f, RZ ;  /* 0x0000001f00007819 */ /* 0x000fc800000006ff */
[----:B------:R-:W2:Y:S01]  /*3e40*/  SYNCS.PHASECHK.TRANS64.TRYWAIT P0, [UR4+0x7098], R0 ;  /* 0x00709800ff0075a7 */ /* 0x000ea20008000144 */
[C---:B-1----:R-:W-:Y:S02]  /*3e50*/  LOP3.LUT P1, RZ, R2.reuse, 0x3, RZ, 0xc0, !PT ;  /* 0x0000000302ff7812 */ /* 0x042fe4000782c0ff */
[----:B------:R-:W-:Y:S01]  /*3e60*/  LOP3.LUT R16, R2, 0x7f, RZ, 0xc0, !PT ;  /* 0x0000007f02107812 */ /* 0x000fe200078ec0ff */
[----:B--2---:R-:W-:Y:S10]  /*3e70*/  @!P0 BRA `(.L_x_45) ;  /* 0x0000001c00348947 */ /* 0x004ff40003800000 */
.L_x_92:
[----:B------:R-:W-:Y:S01]  /*3e80*/  USHF.L.U32 UR42, UR42, 0x6, URZ ;  /* 0x000000062a2a7899 */ /* 0x000fe2000800063f */
[----:B------:R-:W-:Y:S01]  /*3e90*/  BSSY B0, `(.L_x_46) ;  /* 0x0000018000007945 */ /* 0x000fe20003800000 */
[----:B------:R-:W-:-:S03]  /*3ea0*/  SHF.R.U32.HI R17, RZ, 0x5, R16 ;  /* 0x00000005ff117819 */ /* 0x000fc60000011610 */
[----:B------:R-:W-:Y:S07]  /*3eb0*/  @P1 BRA `(.L_x_47) ;  /* 0x0000000000541947 */ /* 0x000fee0003800000 */
[----:B------:R-:W2:Y:S01]  /*3ec0*/  S2UR UR4, SR_CTAID.Y ;  /* 0x00000000000479c3 */ /* 0x000ea20000002600 */
[----:B-1----:R-:W-:Y:S01]  /*3ed0*/  SHF.R.U32.HI R0, RZ, 0x2, R2 ;  /* 0x00000002ff007819 */ /* 0x002fe20000011602 */
[----:B------:R-:W-:Y:S01]  /*3ee0*/  IMAD.SHL.U32 R3, R17, 0x10, RZ ;  /* 0x0000001011037824 */ /* 0x000fe200078e00ff */
[----:B------:R-:W-:Y:S02]  /*3ef0*/  ULDC.64 UR6, c[0x0][0x688] ;  /* 0x0001a20000067ab9 */ /* 0x000fe40000000a00 */
[----:B------:R-:W-:-:S03]  /*3f00*/  LOP3.LUT R0, R0, 0x7, RZ, 0xc0, !PT ;  /* 0x0000000700007812 */ /* 0x000fc600078ec0ff */
[----:B------:R-:W1:Y:S01]  /*3f10*/  S2UR UR5, SR_CTAID.Z ;  /* 0x00000000000579c3 */ /* 0x000e620000002700 */
[----:B------:R-:W-:-:S04]  /*3f20*/  LOP3.LUT R0, R3, 0xfffffff0, R0, 0xe2, !PT ;  /* 0xfffffff003007812 */ /* 0x000fc800078ee200 */
[----:B------:R-:W-:-:S05]  /*3f30*/  IADD3 R3, R0, UR42, RZ ;  /* 0x0000002a00037c10 */ /* 0x000fca000fffe0ff */
[----:B------:R-:W-:Y:S01]  /*3f40*/  VIADD R2, R3, 0x8 ;  /* 0x0000000803027836 */ /* 0x000fe20000000000 */
[----:B--2---:R-:W-:-:S04]  /*3f50*/  UIMAD UR4, UR4, UR6, UR42 ;  /* 0x00000006040472a4 */ /* 0x004fc8000f8e022a */
[----:B-1----:R-:W-:-:S03]  /*3f60*/  UIMAD UR4, UR5, UR7, UR4 ;  /* 0x00000007050472a4 */ /* 0x002fc6000f8e0204 */
[----:B------:R-:W-:Y:S02]  /*3f70*/  ULDC UR5, c[0x0][0x288] ;  /* 0x0000a20000057ab9 */ /* 0x000fe40000000800 */
[----:B------:R-:W-:Y:S02]  /*3f80*/  ISETP.GE.U32.AND P0, PT, R3, UR5, PT ;  /* 0x0000000503007c0c */ /* 0x000fe4000bf06070 */
[----:B------:R-:W-:Y:S02]  /*3f90*/  IADD3 R0, P2, R0, UR4, RZ ;  /* 0x0000000400007c10 */ /* 0x000fe4000ff5e0ff */
[----:B------:R-:W-:Y:S01]  /*3fa0*/  ISETP.GE.U32.AND P1, PT, R2, UR5, PT ;  /* 0x0000000502007c0c */ /* 0x000fe2000bf26070 */
[----:B------:R-:W-:Y:S02]  /*3fb0*/  ULDC.64 UR4, c[0x0][0x680] ;  /* 0x0001a00000047ab9 */ /* 0x000fe40000000a00 */
[----:B------:R-:W-:Y:S01]  /*3fc0*/  IMAD.X R3, RZ, RZ, RZ, P2 ;  /* 0x000000ffff037224 */ /* 0x000fe200010e06ff */
[----:B------:R-:W-:-:S04]  /*3fd0*/  LEA R2, P2, R0, UR4, 0x2 ;  /* 0x0000000400027c11 */ /* 0x000fc8000f8410ff */
[----:B------:R-:W-:-:S05]  /*3fe0*/  LEA.HI.X R3, R0, UR5, R3, 0x2, P2 ;  /* 0x0000000500037c11 */ /* 0x000fca00090f1403 */
[----:B------:R2:W-:Y:S04]  /*3ff0*/  @!P0 STG.E desc[UR8][R2.64], R11 ;  /* 0x0000000b02008986 */ /* 0x0005e8000c101908 */
[----:B------:R2:W-:Y:S02]  /*4000*/  @!P1 STG.E desc[UR8][R2.64+0x20], R9 ;  /* 0x0000200902009986 */ /* 0x0005e4000c101908 */
.L_x_47:
[----:B------:R-:W-:Y:S05]  /*4010*/  BSYNC B0 ;  /* 0x0000000000007941 */ /* 0x000fea0003800000 */
.L_x_46:
[----:B------:R-:W-:Y:S01]  /*4020*/  ULDC.64 UR4, c[0x0][0x730] ;  /* 0x0001cc0000047ab9 */ /* 0x000fe20000000a00 */
[-C--:B------:R-:W-:Y:S01]  /*4030*/  FMUL R31, R58, R10.reuse ;  /* 0x0000000a3a1f7220 */ /* 0x080fe20000400000 */
[----:B------:R-:W-:Y:S01]  /*4040*/  ISETP.NE.U32.AND P0, PT, RZ, UR4, PT ;  /* 0x00000004ff007c0c */ /* 0x000fe2000bf05070 */
[-C--:B------:R-:W-:Y:S01]  /*4050*/  FMUL R59, R59, R10.reuse ;  /* 0x0000000a3b3b7220 */ /* 0x080fe20000400000 */
[-C--:B------:R-:W-:Y:S01]  /*4060*/  FMUL R33, R62, R10.reuse ;  /* 0x0000000a3e217220 */ /* 0x080fe20000400000 */
[-C--:B------:R-:W-:Y:S01]  /*4070*/  FMUL R63, R63, R10.reuse ;  /* 0x0000000a3f3f7220 */ /* 0x080fe20000400000 */
[----:B------:R-:W-:Y:S01]  /*4080*/  ISETP.NE.AND.EX P0, PT, RZ, UR5, PT, P0 ;  /* 0x00000005ff007c0c */ /* 0x000fe2000bf05300 */
[-C--:B------:R-:W-:Y:S01]  /*4090*/  FMUL R35, R66, R10.reuse ;  /* 0x0000000a42237220 */ /* 0x080fe20000400000 */
[-C--:B------:R-:W-:Y:S01]  /*40a0*/  FMUL R67, R67, R10.reuse ;  /* 0x0000000a43437220 */ /* 0x080fe20000400000 */
[-C--:B------:R-:W-:Y:S01]  /*40b0*/  FMUL R37, R70, R10.reuse ;  /* 0x0000000a46257220 */ /* 0x080fe20000400000 */
[----:B------:R-:W-:-:S09]  /*40c0*/  FMUL R71, R71, R10 ;  /* 0x0000000a47477220 */ /* 0x000fd20000400000 */
[----:B------:R-:W-:Y:S05]  /*40d0*/  @P0 BRA `(.L_x_48) ;  /* 0x0000000000200947 */ /* 0x000fea0003800000 */
[----:B------:R-:W-:Y:S02]  /*40e0*/  ULDC.64 UR4, c[0x0][0x728] ;  /* 0x0001ca0000047ab9 */ /* 0x000fe40000000a00 */
[----:B------:R-:W-:-:S04]  /*40f0*/  ISETP.NE.U32.AND P0, PT, RZ, UR4, PT ;  /* 0x00000004ff007c0c */ /* 0x000fc8000bf05070 */
[----:B------:R-:W-:-:S13]  /*4100*/  ISETP.NE.AND.EX P0, PT, RZ, UR5, PT, P0 ;  /* 0x00000005ff007c0c */ /* 0x000fda000bf05300 */
[----:B------:R-:W-:Y:S05]  /*4110*/  @!P0 BRA `(.L_x_49) ;  /* 0x00000000000c8947 */ /* 0x000fea0003800000 */
[----:B-12---:R-:W1:Y:S02]  /*4120*/  LDC.64 R2, c[0x0][0x728] ;  /* 0x0001ca00ff027b82 */ /* 0x006e640000000a00 */
[----:B-1----:R4:W5:Y:S01]  /*4130*/  LDG.E R2, desc[UR8][R2.64] ;  /* 0x0000000802027981 */ /* 0x002962000c1e1900 */
[----:B------:R-:W-:Y:S05]  /*4140*/  BRA `(.L_x_48) ;  /* 0x0000000000047947 */ /* 0x000fea0003800000 */
.L_x_49:
[----:B--2---:R-:W3:Y:S02]  /*4150*/  LDC R2, c[0x0][0x720] ;  /* 0x0001c800ff027b82 */ /* 0x004ee40000000800 */
.L_x_48:
[----:B-1----:R-:W-:Y:S02]  /*4160*/  MOV R0, RZ ;  /* 0x000000ff00007202 */ /* 0x002fe40000000f00 */
[----:B---3-5:R-:W-:Y:S02]  /*4170*/  MOV R22, R2 ;  /* 0x0000000200167202 */ /* 0x028fe40000000f00 */
[----:B------:R-:W-:-:S13]  /*4180*/  LOP3.LUT P0, RZ, R0, 0x1bf, RZ, 0xc0, !PT ;  /* 0x000001bf00ff7812 */ /* 0x000fda000780c0ff */
[----:B------:R-:W-:Y:S05]  /*4190*/  @!P0 BRA `(.L_x_50) ;  /* 0x0000000000408947 */ /* 0x000fea0003800000 */
[----:B------:R-:W-:Y:S01]  /*41a0*/  MOV R0, 0x0 ;  /* 0x0000000000007802 */ /* 0x000fe20000000f00 */
[----:B------:R-:W-:Y:S01]  /*41b0*/  ULDC.64 UR4, c[0x4][0x68] ;  /* 0x01001a0000047ab9 */ /* 0x000fe20000000a00 */
[----:B------:R-:W-:Y:S01]  /*41c0*/  ULDC.64 UR6, c[0x4][0x8] ;  /* 0x0100020000067ab9 */ /* 0x000fe20000000a00 */
[----:B------:R-:W-:Y:S01]  /*41d0*/  IMAD.U32 R4, RZ, RZ, UR4 ;  /* 0x00000004ff047e24 */ /* 0x000fe2000f8e00ff */
[----:B--2-4-:R1:W2:Y:S01]  /*41e0*/  LDC.64 R2, c[0x4][R0] ;  /* 0x0100000000027b82 */ /* 0x0142a20000000a00 */
[----:B------:R-:W-:Y:S01]  /*41f0*/  IMAD.U32 R5, RZ, RZ, UR5 ;  /* 0x00000005ff057e24 */ /* 0x000fe2000f8e00ff */
[----:B------:R-:W-:Y:S01]  /*4200*/  ULDC.64 UR4, c[0x4][0x70] ;  /* 0x01001c0000047ab9 */ /* 0x000fe20000000a00 */
[----:B------:R-:W-:Y:S01]  /*4210*/  IMAD.U32 R10, RZ, RZ, UR6 ;  /* 0x00000006ff0a7e24 */ /* 0x000fe2000f8e00ff */
[----:B------:R-:W-:Y:S01]  /*4220*/  MOV R6, UR4 ;  /* 0x0000000400067c02 */ /* 0x000fe20008000f00 */
[----:B------:R-:W-:Y:S01]  /*4230*/  IMAD.U32 R7, RZ, RZ, UR5 ;  /* 0x00000005ff077e24 */ /* 0x000fe2000f8e00ff */
[----:B------:R-:W-:Y:S01]  /*4240*/  MOV R11, UR7 ;  /* 0x00000007000b7c02 */ /* 0x000fe20008000f00 */
[----:B------:R-:W-:Y:S01]  /*4250*/  IMAD.MOV.U32 R8, RZ, RZ, 0x70 ;  /* 0x00000070ff087424 */ /* 0x000fe200078e00ff */
[----:B------:R-:W-:Y:S01]  /*4260*/  MOV R13, RZ ;  /* 0x000000ff000d7202 */ /* 0x000fe20000000f00 */
[----:B-1----:R-:W-:-:S07]  /*4270*/  IMAD.MOV.U32 R12, RZ, RZ, 0x1 ;  /* 0x00000001ff0c7424 */ /* 0x002fce00078e00ff */
[----:B------:R-:W-:-:S07]  /*4280*/  LEPC R20, `(.L_x_50) ;  /* 0x000000001014794e */ /* 0x000fce0000000000 */
[----:B--2---:R-:W-:Y:S05]  /*4290*/  CALL.ABS.NOINC R2 ;  /* 0x0000000002007343 */ /* 0x004fea0003c00000 */
.L_x_50:
[----:B------:R-:W-:Y:S01]  /*42a0*/  UIADD3 UR4, UR36, -0x1, URZ ;  /* 0xffffffff24047890 */ /* 0x000fe2000fffe03f */
[----:B------:R-:W-:-:S05]  /*42b0*/  IMAD.U32 R18, RZ, RZ, UR37 ;  /* 0x00000025ff127e24 */ /* 0x000fca000f8e00ff */
[----:B--2-4-:R-:W-:-:S04]  /*42c0*/  IMAD.U32 R3, RZ, RZ, UR4 ;  /* 0x00000004ff037e24 */ /* 0x014fc8000f8e00ff */
[----:B------:R-:W-:-:S05]  /*42d0*/  IMAD R18, R3, 0x1200, R18 ;  /* 0x0000120003127824 */ /* 0x000fca00078e0212 */
[----:B------:R-:W-:-:S13]  /*42e0*/  LOP3.LUT P0, RZ, R18, 0x1b0, RZ, 0xc0, !PT ;  /* 0x000001b012ff7812 */ /* 0x000fda000780c0ff */
[----:B------:R-:W-:Y:S05]  /*42f0*/  @!P0 BRA `(.L_x_51) ;  /* 0x0000000000408947 */ /* 0x000fea0003800000 */
[----:B------:R-:W-:Y:S01]  /*4300*/  MOV R0, 0x0 ;  /* 0x0000000000007802 */ /* 0x000fe20000000f00 */
[----:B------:R-:W-:Y:S01]  /*4310*/  ULDC.64 UR4, c[0x4][0x68] ;  /* 0x01001a0000047ab9 */ /* 0x000fe20000000a00 */
[----:B------:R-:W-:Y:S01]  /*4320*/  ULDC.64 UR6, c[0x4][0x8] ;  /* 0x0100020000067ab9 */ /* 0x000fe20000000a00 */
[----:B------:R-:W-:Y:S01]  /*4330*/  MOV R4, UR4 ;  /* 0x0000000400047c02 */ /* 0x000fe20008000f00 */
[----:B------:R1:W2:Y:S01]  /*4340*/  LDC.64 R2, c[0x4][R0] ;  /* 0x0100000000027b82 */ /* 0x0002a20000000a00 */
[----:B------:R-:W-:Y:S01]  /*4350*/  IMAD.U32 R5, RZ, RZ, UR5 ;  /* 0x00000005ff057e24 */ /* 0x000fe2000f8e00ff */
[----:B------:R-:W-:Y:S01]  /*4360*/  ULDC.64 UR4, c[0x4][0x70] ;  /* 0x01001c0000047ab9 */ /* 0x000fe20000000a00 */
[----:B------:R-:W-:Y:S01]  /*4370*/  IMAD.U32 R10, RZ, RZ, UR6 ;  /* 0x00000006ff0a7e24 */ /* 0x000fe2000f8e00ff */
[----:B------:R-:W-:Y:S01]  /*4380*/  MOV R7, UR5 ;  /* 0x0000000500077c02 */ /* 0x000fe20008000f00 */
[----:B------:R-:W-:Y:S01]  /*4390*/  IMAD.U32 R6, RZ, RZ, UR4 ;  /* 0x00000004ff067e24 */ /* 0x000fe2000f8e00ff */
[----:B------:R-:W-:Y:S01]  /*43a0*/  MOV R8, 0x70 ;  /* 0x0000007000087802 */ /* 0x000fe20000000f00 */
[----:B------:R-:W-:-:S02]  /*43b0*/  IMAD.U32 R11, RZ, RZ, UR7 ;  /* 0x00000007ff0b7e24 */ /* 0x000fc4000f8e00ff */
[----:B------:R-:W-:Y:S02]  /*43c0*/  IMAD.MOV.U32 R12, RZ, RZ, 0x1 ;  /* 0x00000001ff0c7424 */ /* 0x000fe400078e00ff */
[----:B-1----:R-:W-:-:S07]  /*43d0*/  IMAD.MOV.U32 R13, RZ, RZ, RZ ;  /* 0x000000ffff0d7224 */ /* 0x002fce00078e00ff */
[----:B------:R-:W-:-:S07]  /*43e0*/  LEPC R20, `(.L_x_51) ;  /* 0x000000001014794e */ /* 0x000fce0000000000 */
[----:B--2---:R-:W-:Y:S05]  /*43f0*/  CALL.ABS.NOINC R2 ;  /* 0x0000000002007343 */ /* 0x004fea0003c00000 */
.L_x_51:
[----:B------:R-:W1:Y:S01]  /*4400*/  S2R R5, SR_TID.X ;  /* 0x0000000000057919 */ /* 0x000e620000002100 */
[----:B------:R-:W-:Y:S01]  /*4410*/  ULDC.64 UR4, c[0x0][0x730] ;  /* 0x0001cc0000047ab9 */ /* 0x000fe20000000a00 */
[----:B------:R-:W-:Y:S02]  /*4420*/  IADD3 R16, R16, 0x1f, RZ ;  /* 0x0000001f10107810 */ /* 0x000fe40007ffe0ff */
[----:B------:R-:W-:Y:S02]  /*4430*/  ISETP.NE.U32.AND P0, PT, RZ, UR4, PT ;  /* 0x00000004ff007c0c */ /* 0x000fe4000bf05070 */
[----:B------:R-:W-:Y:S02]  /*4440*/  ISETP.GT.U32.AND P1, PT, R16, 0x3e, PT ;  /* 0x0000003e1000780c */ /* 0x000fe40003f24070 */
[----:B------:R-:W-:-:S13]  /*4450*/  ISETP.NE.AND.EX P0, PT, RZ, UR5, PT, P0 ;  /* 0x00000005ff007c0c */ /* 0x000fda000bf05300 */
[----:B------:R-:W2:Y:S01]  /*4460*/  @P0 LDC R22, c[0x0][0x720] ;  /* 0x0001c800ff160b82 */ /* 0x000ea20000000800 */
[C---:B-1----:R-:W-:Y:S02]  /*4470*/  SHF.L.U32 R0, R5.reuse, 0x5, RZ ;  /* 0x0000000505007819 */ /* 0x042fe400000006ff */
[----:B------:R-:W-:Y:S02]  /*4480*/  SHF.R.U32.HI R3, RZ, 0x1, R5 ;  /* 0x00000001ff037819 */ /* 0x000fe40000011605 */
[C---:B------:R-:W-:Y:S02]  /*4490*/  LOP3.LUT R4, R0.reuse, 0xc0, RZ, 0xc0, !PT ;  /* 0x000000c000047812 */ /* 0x040fe400078ec0ff */
[----:B------:R-:W-:Y:S02]  /*44a0*/  LOP3.LUT R2, R0, 0x20, RZ, 0xc0, !PT ;  /* 0x0000002000027812 */ /* 0x000fe400078ec0ff */
[----:B------:R-:W-:Y:S01]  /*44b0*/  LOP3.LUT R4, R4, 0x8, R3, 0xf8, !PT ;  /* 0x0000000804047812 */ /* 0x000fe200078ef803 */
[C---:B------:R-:W-:Y:S01]  /*44c0*/  IMAD.SHL.U32 R3, R5.reuse, 0x4, RZ ;  /* 0x0000000405037824 */ /* 0x040fe200078e00ff */
[----:B------:R-:W-:Y:S01]  /*44d0*/  LOP3.LUT P0, RZ, R5, 0x4, RZ, 0xc0, !PT ;  /* 0x0000000405ff7812 */ /* 0x000fe2000780c0ff */
[----:B------:R-:W-:-:S02]  /*44e0*/  IMAD R2, R17, 0x200, R2 ;  /* 0x0000020011027824 */ /* 0x000fc400078e0202 */
[-C--:B--2---:R-:W-:Y:S01]  /*44f0*/  FMUL R6, R33, R22.reuse ;  /* 0x0000001621067220 */ /* 0x084fe20000400000 */
[----:B------:R-:W-:Y:S01]  /*4500*/  LOP3.LUT R4, R4, 0x18, R3, 0x78, !PT ;  /* 0x0000001804047812 */ /* 0x000fe200078e7803 */
[-C--:B------:R-:W-:Y:S01]  /*4510*/  FMUL R9, R63, R22.reuse ;  /* 0x000000163f097220 */ /* 0x080fe20000400000 */
[----:B------:R-:W-:Y:S01]  /*4520*/  LOP3.LUT R3, R0, 0x100, RZ, 0xc0, !PT ;  /* 0x0000010000037812 */ /* 0x000fe200078ec0ff */
[-C--:B------:R-:W-:Y:S01]  /*4530*/  FMUL R0, R23, R22.reuse ;  /* 0x0000001617007220 */ /* 0x080fe20000400000 */
[-C--:B------:R-:W-:Y:S01]  /*4540*/  FMUL R8, R27, R22.reuse ;  /* 0x000000161b087220 */ /* 0x080fe20000400000 */
[----:B------:R-:W-:Y:S01]  /*4550*/  FMUL R11, R65, R22 ;  /* 0x00000016410b7220 */ /* 0x000fe20000400000 */
[----:B------:R-:W-:Y:S01]  /*4560*/  IADD3 R19, R4, R2, R3 ;  /* 0x0000000204137210 */ /* 0x000fe20007ffe003 */
[-C--:B------:R-:W-:Y:S01]  /*4570*/  FMUL R3, R57, R22.reuse ;  /* 0x0000001639037220 */ /* 0x080fe20000400000 */
        /* <DEDUP_REMOVED lines=10> */
[----:B------:R-:W-:Y:S01]  /*4620*/  IMAD R19, R19, 0x2, R18 ;  /* 0x0000000213137824 */ /* 0x000fe200078e0212 */
[----:B------:R-:W-:-:S02]  /*4630*/  F2FP.BF16.F32.PACK_AB R23, R9, R6 ;  /* 0x000000060917723e */ /* 0x000fc400000010ff */
[----:B------:R-:W-:Y:S01]  /*4640*/  F2FP.BF16.F32.PACK_AB R20, R3, R0 ;  /* 0x000000000314723e */ /* 0x000fe200000010ff */
[----:B------:R-:W-:Y:S01]  /*4650*/  VIADD R0, R19, 0x20 ;  /* 0x0000002013007836 */ /* 0x000fe20000000000 */
[----:B------:R-:W-:Y:S02]  /*4660*/  F2FP.BF16.F32.PACK_AB R8, R11, R8 ;  /* 0x000000080b08723e */ /* 0x000fe400000010ff */
[----:B------:R-:W-:Y:S02]  /*4670*/  F2FP.BF16.F32.PACK_AB R9, R13, R10 ;  /* 0x0000000a0d09723e */ /* 0x000fe400000010ff */
[----:B------:R-:W-:Y:S02]  /*4680*/  F2FP.BF16.F32.PACK_AB R21, R5, R2 ;  /* 0x000000020515723e */ /* 0x000fe400000010ff */
[----:B------:R-:W-:Y:S02]  /*4690*/  F2FP.BF16.F32.PACK_AB R22, R7, R4 ;  /* 0x000000040716723e */ /* 0x000fe400000010ff */
[----:B------:R-:W-:-:S02]  /*46a0*/  F2FP.BF16.F32.PACK_AB R10, R15, R12 ;  /* 0x0000000c0f0a723e */ /* 0x000fc400000010ff */
[----:B------:R-:W-:Y:S01]  /*46b0*/  F2FP.BF16.F32.PACK_AB R11, R17, R14 ;  /* 0x0000000e110b723e */ /* 0x000fe200000010ff */
[----:B------:R-:W-:Y:S06]  /*46c0*/  @P1 BRA `(.L_x_52) ;  /* 0x0000000000041947 */ /* 0x000fec0003800000 */
[----:B------:R-:W-:-:S04]  /*46d0*/  DEPBAR.LE SB0, 0x0 ;  /* 0x000080000000791a */ /* 0x000fc80000000000 */
.L_x_52:
[----:B------:R-:W-:Y:S05]  /*46e0*/  WARPSYNC.ALL ;  /* 0x0000000000007948 */ /* 0x000fea0003800000 */
[----:B------:R-:W-:Y:S01]  /*46f0*/  BAR.SYNC.DEFER_BLOCKING 0x1, 0x80 ;  /* 0x0042000000007b1d */ /* 0x000fe20000010000 */
[----:B------:R-:W-:-:S05]  /*4700*/  @P0 IADD3 R0, R19, -0x20, RZ ;  /* 0xffffffe013000810 */ /* 0x000fca0007ffe0ff */
[----:B------:R-:W-:Y:S01]  /*4710*/  BSSY B0, `(.L_x_53) ;  /* 0x0000014000007945 */ /* 0x000fe20003800000 */
[----:B------:R1:W-:Y:S04]  /*4720*/  STSM.16.M88.4 [R19], R20 ;  /* 0x0000001413007844 */ /* 0x0003e80000000200 */
[----:B------:R1:W-:Y:S01]  /*4730*/  STSM.16.M88.4 [R0], R8 ;  /* 0x0000000800007844 */ /* 0x0003e20000000200 */
[----:B------:R-:W-:Y:S01]  /*4740*/  @!PT LDS RZ, [RZ] ;  /* 0x00000000fffff984 */ /* 0x000fe20000000800 */
[----:B------:R-:W-:Y:S01]  /*4750*/  @!PT LDS RZ, [RZ] ;  /* 0x00000000fffff984 */ /* 0x000fe20000000800 */
[----:B------:R-:W-:Y:S01]  /*4760*/  @!PT LDS RZ, [RZ] ;  /* 0x00000000fffff984 */ /* 0x000fe20000000800 */
[----:B------:R-:W-:Y:S01]  /*4770*/  @!PT LDS RZ, [RZ] ;  /* 0x00000000fffff984 */ /* 0x000fe20000000800 */
[----:B------:R2:W-:Y:S06]  /*4780*/  MEMBAR.ALL.CTA ;  /* 0x0000000000007992 */ /* 0x0005ec0000008000 */
[----:B--2---:R-:W2:Y:S02]  /*4790*/  FENCE.VIEW.ASYNC.S ;  /* 0x00000000000073c6 */ /* 0x004ea40000000000 */
[----:B--2---:R-:W-:Y:S06]  /*47a0*/  BAR.SYNC.DEFER_BLOCKING 0x1, 0x80 ;  /* 0x0042000000007b1d */ /* 0x004fec0000010000 */
[----:B------:R-:W-:Y:S05]  /*47b0*/  @P1 BRA `(.L_x_54) ;  /* 0x0000000000241947 */ /* 0x000fea0003800000 */
[----:B------:R-:W-:Y:S01]  /*47c0*/  S2UR UR44, SR_CTAID.Z ;  /* 0x00000000002c79c3 */ /* 0x000fe20000002700 */
[----:B------:R-:W-:Y:S01]  /*47d0*/  ULDC.64 UR4, c[0x0][0x198] ;  /* 0x0000660000047ab9 */ /* 0x000fe20000000a00 */
[----:B------:R-:W-:Y:S01]  /*47e0*/  R2UR UR40, R18 ;  /* 0x00000000122872ca */ /* 0x000fe200000e0000 */
[----:B------:R-:W-:Y:S01]  /*47f0*/  UIADD3 UR4, UP0, UR4, 0x670, URZ ;  /* 0x0000067004047890 */ /* 0x000fe2000ff1e03f */
[----:B------:R-:W-:-:S03]  /*4800*/  UMOV UR41, URZ ;  /* 0x0000003f00297c82 */ /* 0x000fc60008000000 */
[----:B------:R-:W-:Y:S01]  /*4810*/  UIADD3.X UR5, URZ, UR5, URZ, UP0, !UPT ;  /* 0x000000053f057290 */ /* 0x000fe200087fe43f */
[----:B------:R-:W2:Y:S08]  /*4820*/  S2UR UR43, SR_CTAID.Y ;  /* 0x00000000002b79c3 */ /* 0x000eb00000002600 */
[----:B--2---:R2:W-:Y:S02]  /*4830*/  UTMASTG.4D [UR40], [UR4] ;  /* 0x00000028040073b5 */ /* 0x0045e40008018000 */
[----:B--2---:R0:W-:Y:S02]  /*4840*/  UTMACMDFLUSH ;  /* 0x00000000000079b7 */ /* 0x0041e40000000000 */
.L_x_54:
[----:B------:R-:W-:Y:S05]  /*4850*/  BSYNC B0 ;  /* 0x0000000000007941 */ /* 0x000fea0003800000 */
.L_x_53:
[----:B------:R-:W-:Y:S01]  /*4860*/  UIADD3 UR36, UR36, -0x1, URZ ;  /* 0xffffffff24247890 */ /* 0x000fe2000fffe03f */
[----:B------:R-:W-:-:S04]  /*4870*/  DEPBAR.LE SB0, 0x0 ;  /* 0x000080000000791a */ /* 0x000fc80000000000 */
[----:B------:R-:W-:-:S04]  /*4880*/  USHF.L.U32 UR4, UR36, 0x3, URZ ;  /* 0x0000000324047899 */ /* 0x000fc8000800063f */
[----:B------:R-:W-:-:S04]  /*4890*/  ULOP3.LUT UR4, UR4, 0x8, URZ, 0xe2, !UPT ;  /* 0x0000000804047892 */ /* 0x000fc8000f8ee23f */
[----:B------:R-:W-:-:S06]  /*48a0*/  ULOP3.LUT UR4, UR4, 0x18, URZ, 0x3c, !UPT ;  /* 0x0000001804047892 */ /* 0x000fcc000f8e3c3f */
[----:B-1----:R-:W-:-:S04]  /*48b0*/  IMAD.U32 R0, RZ, RZ, UR4 ;  /* 0x00000004ff007e24 */ /* 0x002fc8000f8e00ff */
[----:B------:R-:W-:Y:S01]  /*48c0*/  SYNCS.ARRIVE.TRANS64.A1T0 RZ, [R0+UR37+0x7090], RZ ;  /* 0x007090ff00ff79a7 */ /* 0x000fe20008100025 */
[----:B------:R-:W-:Y:S05]  /*48d0*/  EXIT ;  /* 0x000000000000794d */ /* 0x000fea0003800000 */
.L_x_6:
[----:B------:R-:W-:-:S08]  /*48e0*/  UISETP.NE.AND UP0, UPT, UR7, 0x1, UPT ;  /* 0x000000010700788c */ /* 0x000fd0000bf05270 */
[----:B------:R-:W1:-:S00]  /*48f0*/  USETMAXREG.DEALLOC.CTAPOOL 0x18 ;  /* 0x00000018000079c8 */ /* 0x000e4000080e0500 */
[----:B------:R-:W-:-:S13]  /*4900*/  PLOP3.LUT P0, PT, PT, PT, UP0, 0x80, 0x0 ;  /* 0x000000000000781c */ /* 0x000fda0003f0f008 */
[----:B------:R-:W-:Y:S05]  /*4910*/  @P0 EXIT ;  /* 0x000000000000094d */ /* 0x000fea0003800000 */
[----:B------:R-:W2:Y:S01]  /*4920*/  S2UR UR11, SR_CTAID.X ;  /* 0x00000000000b79c3 */ /* 0x000ea20000002500 */
[----:B------:R-:W-:Y:S01]  /*4930*/  ELECT P3, URZ, PT ;  /* 0x00000000003f782f */ /* 0x000fe20003860000 */
[----:B------:R-:W-:Y:S01]  /*4940*/  BSSY B0, `(.L_x_55) ;  /* 0x0000029000007945 */ /* 0x000fe20003800000 */
[----:B-1----:R-:W-:Y:S01]  /*4950*/  IMAD.MOV.U32 R0, RZ, RZ, RZ ;  /* 0x000000ffff007224 */ /* 0x002fe200078e00ff */
[----:B------:R-:W-:Y:S01]  /*4960*/  MOV R7, RZ ;  /* 0x000000ff00077202 */ /* 0x000fe20000000f00 */
[----:B------:R-:W-:-:S03]  /*4970*/  IMAD.MOV.U32 R3, RZ, RZ, RZ ;  /* 0x000000ffff037224 */ /* 0x000fc600078e00ff */
[----:B------:R-:W1:Y:S08]  /*4980*/  S2UR UR20, SR_CTAID.Y ;  /* 0x00000000001479c3 */ /* 0x000e700000002600 */
[----:B------:R-:W3:Y:S01]  /*4990*/  S2UR UR21, SR_CTAID.Z ;  /* 0x00000000001579c3 */ /* 0x000ee20000002700 */
[----:B--2---:R-:W-:Y:S01]  /*49a0*/  USHF.L.U32 UR11, UR11, 0x7, URZ ;  /* 0x000000070b0b7899 */ /* 0x004fe2000800063f */
[----:B------:R-:W-:Y:S11]  /*49b0*/  @!P3 BRA `(.L_x_56) ;  /* 0x000000000084b947 */ /* 0x000ff60003800000 */
[----:B------:R-:W2:Y:S01]  /*49c0*/  S2R R3, SR_CgaCtaId ;  /* 0x0000000000037919 */ /* 0x000ea20000008800 */
[----:B------:R-:W-:Y:S02]  /*49d0*/  MOV R2, 0x400 ;  /* 0x0000040000027802 */ /* 0x000fe40000000f00 */
[----:B------:R-:W-:Y:S02]  /*49e0*/  MOV R4, 0x1 ;  /* 0x0000000100047802 */ /* 0x000fe40000000f00 */
[----:B--2---:R-:W-:Y:S02]  /*49f0*/  LEA R3, R3, R2, 0x18 ;  /* 0x0000000203037211 */ /* 0x004fe400078ec0ff */
[----:B------:R-:W-:-:S04]  /*4a00*/  SHF.L.U32 R2, R4, 0x1f, RZ ;  /* 0x0000001f04027819 */ /* 0x000fc800000006ff */
[----:B------:R-:W2:Y:S02]  /*4a10*/  SYNCS.PHASECHK.TRANS64.TRYWAIT P0, [R3+URZ+0x7060], R2 ;  /* 0x00706002030075a7 */ /* 0x000ea4000800017f */
[----:B--2---:R-:W-:Y:S05]  /*4a20*/  @!P0 BRA `(.L_x_57) ;  /* 0x0000001000608947 */ /* 0x004fea0003800000 */
.L_x_93:
[----:B------:R-:W-:Y:S01]  /*4a30*/  ULOP3.LUT UR4, UR6, 0x2, URZ, 0xfc, !UPT ;  /* 0x0000000206047892 */ /* 0x000fe2000f8efc3f */
[----:B--2---:R-:W-:-:S03]  /*4a40*/  @P2 IMAD.MOV.U32 R2, RZ, RZ, 0x1000 ;  /* 0x00001000ff022424 */ /* 0x004fc600078e00ff */
[----:B------:R-:W-:Y:S01]  /*4a50*/  UPRMT UR4, UR4, 0x9910, URZ ;  /* 0x0000991004047896 */ /* 0x000fe2000800003f */
[----:B------:R2:W-:Y:S03]  /*4a60*/  @P2 SYNCS.ARRIVE.TRANS64 RZ, [R3+URZ+0x7050], R2 ;  /* 0x0070500203ff29a7 */ /* 0x0005e6000800003f */
[----:B------:R-:W-:-:S06]  /*4a70*/  UISETP.NE.AND UP0, UPT, UR4, 0x2, UPT ;  /* 0x000000020400788c */ /* 0x000fcc000bf05270 */
[----:B------:R-:W-:-:S13]  /*4a80*/  PLOP3.LUT P0, PT, PT, PT, UP0, 0x80, 0x0 ;  /* 0x000000000000781c */ /* 0x000fda0003f0f008 */
[----:B--2---:R-:W-:Y:S05]  /*4a90*/  @P0 BRA `(.L_x_58) ;  /* 0x0000000000040947 */ /* 0x004fea0003800000 */
[----:B-1-3--:R-:W-:Y:S01]  /*4aa0*/  BPT.TRAP 0x1 ;  /* 0x000000040000795c */ /* 0x00afe20000300000 */
.L_x_58:
[----:B------:R-:W-:-:S04]  /*4ab0*/  LOP3.LUT P0, RZ, R6, 0x1f, RZ, 0xc0, !PT ;  /* 0x0000001f06ff7812 */ /* 0x000fc8000780c0ff */
[----:B------:R-:W-:-:S13]  /*4ac0*/  PLOP3.LUT P0, PT, P0, P2, PT, 0x2a, 0x0 ;  /* 0x000000000000781c */ /* 0x000fda0000704572 */
[----:B------:R-:W-:Y:S05]  /*4ad0*/  @P0 BRA `(.L_x_59) ;  /* 0x0000000000040947 */ /* 0x000fea0003800000 */
[----:B-1-3--:R-:W-:Y:S01]  /*4ae0*/  BPT.TRAP 0x1 ;  /* 0x000000040000795c */ /* 0x00afe20000300000 */
.L_x_59:
[----:B------:R-:W-:Y:S01]  /*4af0*/  R2UR UR8, R3 ;  /* 0x00000000030872ca */ /* 0x000fe200000e0000 */
[----:B------:R-:W-:Y:S01]  /*4b00*/  ULDC.64 UR4, c[0x0][0x198] ;  /* 0x0000660000047ab9 */ /* 0x000fe20000000a00 */
[----:B------:R-:W-:Y:S01]  /*4b10*/  UMOV UR14, 0x0 ;  /* 0x00000000000e7882 */ /* 0x000fe20000000000 */
[----:B------:R-:W-:Y:S01]  /*4b20*/  UIADD3 UR4, UP0, UR4, 0xf0, URZ ;  /* 0x000000f004047890 */ /* 0x000fe2000ff1e03f */
[----:B------:R-:W-:Y:S01]  /*4b30*/  MOV R3, 0x1 ;  /* 0x0000000100037802 */ /* 0x000fe20000000f00 */
[----:B------:R-:W-:Y:S01]  /*4b40*/  UMOV UR15, 0x10000000 ;  /* 0x10000000000f7882 */ /* 0x000fe20000000000 */
[----:B------:R-:W-:Y:S01]  /*4b50*/  UMOV UR10, URZ ;  /* 0x0000003f000a7c82 */ /* 0x000fe20008000000 */
[----:B------:R-:W-:Y:S01]  /*4b60*/  UIADD3.X UR5, URZ, UR5, URZ, UP0, !UPT ;  /* 0x000000053f057290 */ /* 0x000fe200087fe43f */
[----:B------:R-:W-:Y:S01]  /*4b70*/  IMAD.MOV.U32 R7, RZ, RZ, 0x40 ;  /* 0x00000040ff077424 */ /* 0x000fe200078e00ff */
[----:B-1----:R-:W-:Y:S01]  /*4b80*/  UMOV UR12, UR20 ;  /* 0x00000014000c7c82 */ /* 0x002fe20008000000 */
[----:B---3--:R-:W-:-:S03]  /*4b90*/  UMOV UR13, UR21 ;  /* 0x00000015000d7c82 */ /* 0x008fc60008000000 */
[----:B------:R-:W-:-:S09]  /*4ba0*/  UIADD3 UR9, UR8, 0x7050, URZ ;  /* 0x0000705008097890 */ /* 0x000fd2000fffe03f */
[----:B------:R2:W-:Y:S02]  /*4bb0*/  UTMALDG.4D [UR8], [UR4], desc[UR14] ;  /* 0x00000e08040075b4 */ /* 0x0005e40008019000 */
[----:B--2---:R-:W-:Y:S01]  /*4bc0*/  NOP ;  /* 0x0000000000007918 */ /* 0x004fe20000000000 */
.L_x_56:
[----:B-1-3--:R-:W-:Y:S05]  /*4bd0*/  BSYNC B0 ;  /* 0x0000000000007941 */ /* 0x00afea0003800000 */
.L_x_55:
[----:B------:R-:W1:Y:S01]  /*4be0*/  LDC R2, c[0x0][0x28c] ;  /* 0x0000a300ff027b82 */ /* 0x000e620000000800 */
[----:B------:R-:W-:Y:S01]  /*4bf0*/  BSSY B0, `(.L_x_60) ;  /* 0x0000023000007945 */ /* 0x000fe20003800000 */
[----:B-1----:R-:W-:-:S13]  /*4c00*/  ISETP.GT.AND P4, PT, R2, RZ, P3 ;  /* 0x000000ff0200720c */ /* 0x002fda0001f84270 */
[----:B------:R-:W-:Y:S05]  /*4c10*/  @!P4 BRA `(.L_x_61) ;  /* 0x000000000080c947 */ /* 0x000fea0003800000 */
[----:B------:R-:W1:Y:S01]  /*4c20*/  S2R R5, SR_CgaCtaId ;  /* 0x0000000000057919 */ /* 0x000e620000008800 */
[----:B------:R-:W-:-:S04]  /*4c30*/  MOV R0, 0x400 ;  /* 0x0000040000007802 */ /* 0x000fc80000000f00 */
[----:B-1----:R-:W-:Y:S02]  /*4c40*/  LEA R0, R5, R0, 0x18 ;  /* 0x0000000005007211 */ /* 0x002fe400078ec0ff */
[----:B------:R-:W-:-:S04]  /*4c50*/  MOV R5, 0x1 ;  /* 0x0000000100057802 */ /* 0x000fc80000000f00 */
[----:B------:R-:W-:-:S04]  /*4c60*/  SHF.L.U32 R5, R5, 0x1f, RZ ;  /* 0x0000001f05057819 */ /* 0x000fc800000006ff */
[----:B------:R-:W1:Y:S02]  /*4c70*/  SYNCS.PHASECHK.TRANS64.TRYWAIT P0, [R0+URZ+0x7028], R5 ;  /* 0x00702805000075a7 */ /* 0x000e64000800017f */
[----:B-1----:R-:W-:Y:S05]  /*4c80*/  @!P0 BRA `(.L_x_62) ;  /* 0x0000000c00dc8947 */ /* 0x002fea0003800000 */
.L_x_94:
[----:B------:R-:W-:Y:S01]  /*4c90*/  ULOP3.LUT UR4, UR6, 0x2, URZ, 0xfc, !UPT ;  /* 0x0000000206047892 */ /* 0x000fe2000f8efc3f */
[----:B-1----:R-:W-:-:S03]  /*4ca0*/  @P2 IMAD.MOV.U32 R5, RZ, RZ, 0x1000 ;  /* 0x00001000ff052424 */ /* 0x002fc600078e00ff */
[----:B------:R-:W-:Y:S01]  /*4cb0*/  UPRMT UR4, UR4, 0x9910, URZ ;  /* 0x0000991004047896 */ /* 0x000fe2000800003f */
[----:B------:R1:W-:Y:S03]  /*4cc0*/  @P2 SYNCS.ARRIVE.TRANS64 RZ, [R0+URZ+0x7000], R5 ;  /* 0x0070000500ff29a7 */ /* 0x0003e6000800003f */
[----:B------:R-:W-:-:S06]  /*4cd0*/  UISETP.NE.AND UP0, UPT, UR4, 0x2, UPT ;  /* 0x000000020400788c */ /* 0x000fcc000bf05270 */
[----:B------:R-:W-:-:S13]  /*4ce0*/  PLOP3.LUT P0, PT, PT, PT, UP0, 0x80, 0x0 ;  /* 0x000000000000781c */ /* 0x000fda0003f0f008 */
[----:B-1----:R-:W-:Y:S05]  /*4cf0*/  @P0 BRA `(.L_x_63) ;  /* 0x0000000000040947 */ /* 0x002fea0003800000 */
[----:B------:R-:W-:Y:S01]  /*4d00*/  BPT.TRAP 0x1 ;  /* 0x000000040000795c */ /* 0x000fe20000300000 */
.L_x_63:
[----:B------:R-:W-:-:S04]  /*4d10*/  LOP3.LUT P0, RZ, R6, 0x1f, RZ, 0xc0, !PT ;  /* 0x0000001f06ff7812 */ /* 0x000fc8000780c0ff */
[----:B------:R-:W-:-:S13]  /*4d20*/  PLOP3.LUT P0, PT, P0, P2, PT, 0x2a, 0x0 ;  /* 0x000000000000781c */ /* 0x000fda0000704572 */
[----:B------:R-:W-:Y:S05]  /*4d30*/  @P0 BRA `(.L_x_64) ;  /* 0x0000000000040947 */ /* 0x000fea0003800000 */
[----:B------:R-:W-:Y:S01]  /*4d40*/  BPT.TRAP 0x1 ;  /* 0x000000040000795c */ /* 0x000fe20000300000 */
.L_x_64:
        /* <DEDUP_REMOVED lines=8> */
[----:B------:R-:W-:-:S05]  /*4dd0*/  UMOV UR19, URZ ;  /* 0x0000003f00137c82 */ /* 0x000fca0008000000 */
[----:B------:R-:W-:Y:S02]  /*4de0*/  UIADD3 UR16, UR17, 0x2000, URZ ;  /* 0x0000200011107890 */ /* 0x000fe4000fffe03f */
[----:B------:R-:W-:-:S09]  /*4df0*/  UIADD3 UR17, UR17, 0x7000, URZ ;  /* 0x0000700011117890 */ /* 0x000fd2000fffe03f */
[----:B------:R1:W-:Y:S02]  /*4e00*/  UTMALDG.4D [UR16], [UR4], desc[UR8] ;  /* 0x00000810040075b4 */ /* 0x0003e40008019000 */
[----:B-1----:R-:W-:Y:S01]  /*4e10*/  NOP ;  /* 0x0000000000007918 */ /* 0x002fe20000000000 */
.L_x_61:
[----:B------:R-:W-:Y:S05]  /*4e20*/  BSYNC B0 ;  /* 0x0000000000007941 */ /* 0x000fea0003800000 */
.L_x_60:
[----:B------:R-:W-:Y:S04]  /*4e30*/  BSSY B0, `(.L_x_65) ;  /* 0x0000025000007945 */ /* 0x000fe80003800000 */
[----:B------:R-:W-:Y:S05]  /*4e40*/  @!P3 BRA `(.L_x_66) ;  /* 0x00000000008cb947 */ /* 0x000fea0003800000 */
[----:B------:R-:W1:Y:S01]  /*4e50*/  S2R R5, SR_CgaCtaId ;  /* 0x0000000000057919 */ /* 0x000e620000008800 */
[----:B------:R-:W-:-:S04]  /*4e60*/  MOV R4, 0x400 ;  /* 0x0000040000047802 */ /* 0x000fc80000000f00 */
[----:B-1----:R-:W-:Y:S01]  /*4e70*/  LEA R8, R5, R4, 0x18 ;  /* 0x0000000405087211 */ /* 0x002fe200078ec0ff */
[----:B------:R-:W-:-:S03]  /*4e80*/  IMAD.MOV.U32 R5, RZ, RZ, 0x1 ;  /* 0x00000001ff057424 */ /* 0x000fc600078e00ff */
[----:B------:R-:W-:Y:S02]  /*4e90*/  LEA R4, R3, R8, 0x3 ;  /* 0x0000000803047211 */ /* 0x000fe400078e18ff */
[----:B------:R-:W-:-:S04]  /*4ea0*/  SHF.L.U32 R5, R5, 0x1f, RZ ;  /* 0x0000001f05057819 */ /* 0x000fc800000006ff */
[----:B------:R-:W1:Y:S02]  /*4eb0*/  SYNCS.PHASECHK.TRANS64.TRYWAIT P0, [R4+URZ+0x7060], R5 ;  /* 0x00706005040075a7 */ /* 0x000e64000800017f */
[----:B-1----:R-:W-:Y:S05]  /*4ec0*/  @!P0 BRA `(.L_x_67) ;  /* 0x0000000c00608947 */ /* 0x002fea0003800000 */
.L_x_95:
        /* <DEDUP_REMOVED lines=8> */
.L_x_68:
[----:B------:R-:W-:-:S04]  /*4f50*/  LOP3.LUT P0, RZ, R6, 0x1f, RZ, 0xc0, !PT ;  /* 0x0000001f06ff7812 */ /* 0x000fc8000780c0ff */
[----:B------:R-:W-:-:S13]  /*4f60*/  PLOP3.LUT P0, PT, P0, P2, PT, 0x2a, 0x0 ;  /* 0x000000000000781c */ /* 0x000fda0000704572 */
[----:B------:R-:W-:Y:S05]  /*4f70*/  @P0 BRA `(.L_x_69) ;  /* 0x0000000000040947 */ /* 0x000fea0003800000 */
[----:B------:R-:W-:Y:S01]  /*4f80*/  BPT.TRAP 0x1 ;  /* 0x000000040000795c */ /* 0x000fe20000300000 */
.L_x_69:
[----:B------:R-:W-:Y:S01]  /*4f90*/  R2UR UR16, R3 ;  /* 0x00000000031072ca */ /* 0x000fe200000e0000 */
[----:B------:R-:W-:Y:S01]  /*4fa0*/  ULDC.64 UR8, c[0x0][0x198] ;  /* 0x0000660000087ab9 */ /* 0x000fe20000000a00 */
[----:B------:R-:W-:Y:S01]  /*4fb0*/  R2UR UR4, R8 ;  /* 0x00000000080472ca */ /* 0x000fe200000e0000 */
[----:B------:R-:W-:Y:S01]  /*4fc0*/  UIADD3 UR8, UP0, UR8, 0xf0, URZ ;  /* 0x000000f008087890 */ /* 0x000fe2000ff1e03f */
[----:B------:R-:W-:Y:S01]  /*4fd0*/  R2UR UR19, R7 ;  /* 0x00000000071372ca */ /* 0x000fe200000e0000 */
[----:B------:R-:W-:Y:S01]  /*4fe0*/  UMOV UR5, 0x10000000 ;  /* 0x1000000000057882 */ /* 0x000fe20000000000 */
[----:B------:R-:W-:Y:S01]  /*4ff0*/  R2UR UR17, R4 ;  /* 0x00000000041172ca */ /* 0x000fe200000e0000 */
[----:B------:R-:W-:Y:S01]  /*5000*/  UIADD3.X UR9, URZ, UR9, URZ, UP0, !UPT ;  /* 0x000000093f097290 */ /* 0x000fe200087fe43f */
[----:B------:R-:W-:-:S07]  /*5010*/  UMOV UR18, URZ ;  /* 0x0000003f00127c82 */ /* 0x000fce0008000000 */
[----:B------:R-:W-:Y:S02]  /*5020*/  ULEA UR16, UR16, UR4, 0xc ;  /* 0x0000000410107291 */ /* 0x000fe4000f8e603f */
[----:B------:R-:W-:Y:S02]  /*5030*/  UIADD3 UR19, UR11, UR19, URZ ;  /* 0x000000130b137290 */ /* 0x000fe4000fffe03f */
[----:B------:R-:W-:Y:S01]  /*5040*/  UIADD3 UR17, UR17, 0x7050, URZ ;  /* 0x0000705011117890 */ /* 0x000fe2000fffe03f */
[----:B------:R-:W-:-:S08]  /*5050*/  UMOV UR4, 0x0 ;  /* 0x0000000000047882 */ /* 0x000fd00000000000 */
[----:B------:R1:W-:Y:S02]  /*5060*/  UTMALDG.4D [UR16], [UR8], desc[UR4] ;  /* 0x00000410080075b4 */ /* 0x0003e40008019000 */
[----:B-1----:R-:W-:Y:S01]  /*5070*/  NOP ;  /* 0x0000000000007918 */ /* 0x002fe20000000000 */
.L_x_66:
[----:B------:R-:W-:Y:S05]  /*5080*/  BSYNC B0 ;  /* 0x0000000000007941 */ /* 0x000fea0003800000 */
.L_x_65:
[----:B------:R-:W-:Y:S01]  /*5090*/  BSSY B0, `(.L_x_70) ;  /* 0x0000027000007945 */ /* 0x000fe20003800000 */
[----:B------:R-:W-:-:S03]  /*50a0*/  MOV R8, RZ ;  /* 0x000000ff00087202 */ /* 0x000fc60000000f00 */
        /* <DEDUP_REMOVED lines=9> */
.L_x_96:
        /* <DEDUP_REMOVED lines=8> */
.L_x_73:
[----:B------:R-:W-:-:S04]  /*51c0*/  LOP3.LUT P0, RZ, R6, 0x1f, RZ, 0xc0, !PT ;  /* 0x0000001f06ff7812 */ /* 0x000fc8000780c0ff */
[----:B------:R-:W-:-:S13]  /*51d0*/  PLOP3.LUT P0, PT, P0, P2, PT, 0x2a, 0x0 ;  /* 0x000000000000781c */ /* 0x000fda0000704572 */
[----:B------:R-:W-:Y:S05]  /*51e0*/  @P0 BRA `(.L_x_74) ;  /* 0x0000000000040947 */ /* 0x000fea0003800000 */
[----:B------:R-:W-:Y:S01]  /*51f0*/  BPT.TRAP 0x1 ;  /* 0x000000040000795c */ /* 0x000fe20000300000 */
.L_x_74:
[C---:B------:R-:W-:Y:S01]  /*5200*/  LEA R5, R0.reuse, R5, 0xc ;  /* 0x0000000500057211 */ /* 0x040fe200078e60ff */
[----:B------:R-:W-:Y:S01]  /*5210*/  ULDC.64 UR4, c[0x0][0x198] ;  /* 0x0000660000047ab9 */ /* 0x000fe20000000a00 */
[----:B------:R-:W-:Y:S01]  /*5220*/  R2UR UR17, R3 ;  /* 0x00000000031172ca */ /* 0x000fe200000e0000 */
[----:B------:R-:W-:Y:S01]  /*5230*/  UIADD3 UR4, UP0, UR4, 0x2f0, URZ ;  /* 0x000002f004047890 */ /* 0x000fe2000ff1e03f */
[----:B------:R-:W-:Y:S01]  /*5240*/  R2UR UR16, R5 ;  /* 0x00000000051072ca */ /* 0x000fe200000e0000 */
[----:B------:R-:W-:Y:S01]  /*5250*/  UMOV UR8, 0x0 ;  /* 0x0000000000087882 */ /* 0x000fe20000000000 */
[----:B------:R-:W-:Y:S01]  /*5260*/  UMOV UR9, 0x10000000 ;  /* 0x1000000000097882 */ /* 0x000fe20000000000 */
[----:B------:R-:W-:Y:S01]  /*5270*/  UIADD3.X UR5, URZ, UR5, URZ, UP0, !UPT ;  /* 0x000000053f057290 */ /* 0x000fe200087fe43f */
[----:B------:R-:W-:Y:S01]  /*5280*/  VIADD R0, R0, 0x1 ;  /* 0x0000000100007836 */ /* 0x000fe20000000000 */
[----:B------:R-:W-:Y:S01]  /*5290*/  UMOV UR18, URZ ;  /* 0x0000003f00127c82 */ /* 0x000fe20008000000 */
[----:B------:R-:W-:Y:S01]  /*52a0*/  UMOV UR19, URZ ;  /* 0x0000003f00137c82 */ /* 0x000fe20008000000 */
[----:B------:R-:W-:-:S04]  /*52b0*/  MOV R8, 0x1 ;  /* 0x0000000100087802 */ /* 0x000fc80000000f00 */
[----:B------:R-:W-:Y:S02]  /*52c0*/  UIADD3 UR17, UR17, 0x7000, URZ ;  /* 0x0000700011117890 */ /* 0x000fe4000fffe03f */
[----:B------:R-:W-:-:S09]  /*52d0*/  UIADD3 UR16, UR16, 0x2000, URZ ;  /* 0x0000200010107890 */ /* 0x000fd2000fffe03f */
[----:B------:R1:W-:Y:S02]  /*52e0*/  UTMALDG.4D [UR16], [UR4], desc[UR8] ;  /* 0x00000810040075b4 */ /* 0x0003e40008019000 */
[----:B-1----:R-:W-:Y:S01]  /*52f0*/  NOP ;  /* 0x0000000000007918 */ /* 0x002fe20000000000 */
.L_x_71:
[----:B------:R-:W-:Y:S05]  /*5300*/  BSYNC B0 ;  /* 0x0000000000007941 */ /* 0x000fea0003800000 */
.L_x_70:
[----:B------:R-:W-:-:S13]  /*5310*/  ISETP.GE.AND P0, PT, R2, 0x41, PT ;  /* 0x000000410200780c */ /* 0x000fda0003f06270 */
[----:B------:R-:W-:Y:S05]  /*5320*/  @!P0 EXIT ;  /* 0x000000000000894d */ /* 0x000fea0003800000 */
[----:B------:R-:W-:Y:S01]  /*5330*/  VIADD R2, R2, 0x3f ;  /* 0x0000003f02027836 */ /* 0x000fe20000000000 */
[----:B------:R-:W-:Y:S01]  /*5340*/  LOP3.LUT P0, RZ, R6, 0x1f, RZ, 0xc0, !PT ;  /* 0x0000001f06ff7812 */ /* 0x000fe2000780c0ff */
[----:B------:R-:W-:Y:S03]  /*5350*/  BSSY B0, `(.L_x_75) ;  /* 0x000005a000007945 */ /* 0x000fe60003800000 */
[----:B------:R-:W-:Y:S02]  /*5360*/  SHF.R.S32.HI R3, RZ, 0x1f, R2 ;  /* 0x0000001fff037819 */ /* 0x000fe40000011402 */
[----:B------:R-:W-:Y:S02]  /*5370*/  PLOP3.LUT P0, PT, P0, P2, PT, 0x2a, 0x0 ;  /* 0x000000000000781c */ /* 0x000fe40000704572 */
[----:B------:R-:W-:Y:S02]  /*5380*/  LEA.HI R3, R3, R2, RZ, 0x6 ;  /* 0x0000000203037211 */ /* 0x000fe400078f30ff */
[----:B------:R-:W-:-:S02]  /*5390*/  MOV R2, UR6 ;  /* 0x0000000600027c02 */ /* 0x000fc40008000f00 */
[----:B------:R-:W-:Y:S02]  /*53a0*/  SHF.R.S32.HI R3, RZ, 0x6, R3 ;  /* 0x00000006ff037819 */ /* 0x000fe40000011403 */
[----:B------:R-:W-:-:S03]  /*53b0*/  LOP3.LUT R2, R2, 0x2, RZ, 0xfc, !PT ;  /* 0x0000000202027812 */ /* 0x000fc600078efcff */
[----:B------:R-:W-:Y:S01]  /*53c0*/  IMAD.SHL.U32 R4, R3, 0x2, RZ ;  /* 0x0000000203047824 */ /* 0x000fe200078e00ff */
[----:B------:R-:W-:-:S07]  /*53d0*/  MOV R3, 0x1 ;  /* 0x0000000100037802 */ /* 0x000fce0000000f00 */
.L_x_86:
[----:B------:R-:W-:Y:S04]  /*53e0*/  BSSY B1, `(.L_x_76) ;  /* 0x0000025000017945 */ /* 0x000fe80003800000 */
[----:B------:R-:W-:Y:S05]  /*53f0*/  @!P3 BRA `(.L_x_77) ;  /* 0x00000000008cb947 */ /* 0x000fea0003800000 */
[----:B------:R-:W1:Y:S01]  /*5400*/  S2R R6, SR_CgaCtaId ;  /* 0x0000000000067919 */ /* 0x000e620000008800 */
[----:B------:R-:W-:-:S04]  /*5410*/  MOV R5, 0x400 ;  /* 0x0000040000057802 */ /* 0x000fc80000000f00 */
[----:B-1----:R-:W-:Y:S02]  /*5420*/  LEA R7, R6, R5, 0x18 ;  /* 0x0000000506077211 */ /* 0x002fe400078ec0ff */
[----:B------:R-:W-:-:S03]  /*5430*/  SHF.L.U32 R5, R3, 0x1f, RZ ;  /* 0x0000001f03057819 */ /* 0x000fc600000006ff */
[----:B------:R-:W-:-:S04]  /*5440*/  IMAD R6, R0, 0x8, R7 ;  /* 0x0000000800067824 */ /* 0x000fc800078e0207 */
[----:B------:R-:W1:Y:S02]  /*5450*/  SYNCS.PHASECHK.TRANS64.TRYWAIT P4, [R6+URZ+0x7028], R5 ;  /* 0x00702805060075a7 */ /* 0x000e64000808017f */
[----:B-1----:R-:W-:Y:S05]  /*5460*/  @!P4 BRA `(.L_x_78) ;  /* 0x000000080020c947 */ /* 0x002fea0003800000 */
.L_x_97:
[----:B-1----:R-:W-:-:S04]  /*5470*/  @P2 MOV R5, 0x1000 ;  /* 0x0000100000052802 */ /* 0x002fc80000000f00 */
[----:B------:R1:W-:Y:S02]  /*5480*/  @P2 SYNCS.ARRIVE.TRANS64 RZ, [R6+URZ+0x7000], R5 ;  /* 0x0070000506ff29a7 */ /* 0x0003e4000800003f */
[----:B-1----:R-:W-:-:S04]  /*5490*/  PRMT R5, R2, 0x9910, RZ ;  /* 0x0000991002057816 */ /* 0x002fc800000000ff */
[----:B------:R-:W-:-:S13]  /*54a0*/  ISETP.NE.AND P4, PT, R5, 0x2, PT ;  /* 0x000000020500780c */ /* 0x000fda0003f85270 */
[----:B------:R-:W-:Y:S05]  /*54b0*/  @P4 BRA `(.L_x_79) ;  /* 0x0000000000044947 */ /* 0x000fea0003800000 */
[----:B------:R-:W-:Y:S01]  /*54c0*/  BPT.TRAP 0x1 ;  /* 0x000000040000795c */ /* 0x000fe20000300000 */
.L_x_79:
[----:B------:R-:W-:Y:S05]  /*54d0*/  @P0 BRA `(.L_x_80) ;  /* 0x0000000000040947 */ /* 0x000fea0003800000 */
[----:B------:R-:W-:Y:S01]  /*54e0*/  BPT.TRAP 0x1 ;  /* 0x000000040000795c */ /* 0x000fe20000300000 */
.L_x_80:
[----:B------:R-:W-:Y:S01]  /*54f0*/  IMAD R7, R0, 0x1000, R7 ;  /* 0x0000100000077824 */ /* 0x000fe200078e0207 */
[----:B------:R-:W-:Y:S01]  /*5500*/  R2UR UR17, R6 ;  /* 0x00000000061172ca */ /* 0x000fe200000e0000 */
[----:B------:R-:W-:Y:S01]  /*5510*/  ULDC.64 UR4, c[0x0][0x198] ;  /* 0x0000660000047ab9 */ /* 0x000fe20000000a00 */
[----:B------:R-:W-:Y:S01]  /*5520*/  R2UR UR19, R8 ;  /* 0x00000000081372ca */ /* 0x000fe200000e0000 */
[----:B------:R-:W-:Y:S01]  /*5530*/  UIADD3 UR4, UP0, UR4, 0x1f0, URZ ;  /* 0x000001f004047890 */ /* 0x000fe2000ff1e03f */
[----:B------:R-:W-:Y:S01]  /*5540*/  R2UR UR16, R7 ;  /* 0x00000000071072ca */ /* 0x000fe200000e0000 */
[----:B------:R-:W-:Y:S01]  /*5550*/  UMOV UR8, 0x0 ;  /* 0x0000000000087882 */ /* 0x000fe20000000000 */
[----:B------:R-:W-:Y:S01]  /*5560*/  UMOV UR9, 0x10000000 ;  /* 0x1000000000097882 */ /* 0x000fe20000000000 */
[----:B------:R-:W-:Y:S01]  /*5570*/  UIADD3.X UR5, URZ, UR5, URZ, UP0, !UPT ;  /* 0x000000053f057290 */ /* 0x000fe200087fe43f */
[----:B------:R-:W-:Y:S01]  /*5580*/  IADD3 R5, R0, 0x1, RZ ;  /* 0x0000000100057810 */ /* 0x000fe20007ffe0ff */
[----:B------:R-:W-:-:S03]  /*5590*/  UMOV UR18, URZ ;  /* 0x0000003f00127c82 */ /* 0x000fc60008000000 */
[----:B------:R-:W-:Y:S01]  /*55a0*/  ISETP.NE.AND P4, PT, R5, 0x5, PT ;  /* 0x000000050500780c */ /* 0x000fe20003f85270 */
[----:B------:R-:W-:Y:S02]  /*55b0*/  UIADD3 UR17, UR17, 0x7000, URZ ;  /* 0x0000700011117890 */ /* 0x000fe4000fffe03f */
[----:B------:R-:W-:Y:S01]  /*55c0*/  USHF.L.U32 UR19, UR19, 0x6, URZ ;  /* 0x0000000613137899 */ /* 0x000fe2000800063f */
[----:B------:R-:W-:Y:S01]  /*55d0*/  SEL R0, RZ, 0x1, P4 ;  /* 0x00000001ff007807 */ /* 0x000fe20002000000 */
[----:B------:R-:W-:-:S03]  /*55e0*/  UIADD3 UR16, UR16, 0x2000, URZ ;  /* 0x0000200010107890 */ /* 0x000fc6000fffe03f */
[----:B------:R-:W-:Y:S02]  /*55f0*/  LOP3.LUT R3, R3, R0, RZ, 0x3c, !PT ;  /* 0x0000000003037212 */ /* 0x000fe400078e3cff */
[----:B------:R-:W-:-:S04]  /*5600*/  SEL R0, R5, RZ, P4 ;  /* 0x000000ff05007207 */ /* 0x000fc80002000000 */
[----:B------:R1:W-:Y:S02]  /*5610*/  UTMALDG.4D [UR16], [UR4], desc[UR8] ;  /* 0x00000810040075b4 */ /* 0x0003e40008019000 */
[----:B-1----:R-:W-:Y:S01]  /*5620*/  NOP ;  /* 0x0000000000007918 */ /* 0x002fe20000000000 */
.L_x_77:
[----:B------:R-:W-:Y:S05]  /*5630*/  BSYNC B1 ;  /* 0x0000000000017941 */ /* 0x000fea0003800000 */
.L_x_76:
[----:B------:R-:W-:Y:S01]  /*5640*/  ISETP.LT.OR P4, PT, R4, 0x4, !P3 ;  /* 0x000000040400780c */ /* 0x000fe20005f81670 */
[----:B------:R-:W-:-:S12]  /*5650*/  BSSY B1, `(.L_x_81) ;  /* 0x0000026000017945 */ /* 0x000fd80003800000 */
[----:B------:R-:W-:Y:S05]  /*5660*/  @P4 BRA `(.L_x_82) ;  /* 0x0000000000904947 */ /* 0x000fea0003800000 */
[----:B------:R-:W1:Y:S01]  /*5670*/  S2R R6, SR_CgaCtaId ;  /* 0x0000000000067919 */ /* 0x000e620000008800 */
[----:B------:R-:W-:Y:S02]  /*5680*/  MOV R5, 0x400 ;  /* 0x0000040000057802 */ /* 0x000fe40000000f00 */
[----:B------:R-:W-:Y:S02]  /*5690*/  SHF.L.U32 R7, R3, 0x1f, RZ ;  /* 0x0000001f03077819 */ /* 0x000fe400000006ff */
[----:B-1----:R-:W-:-:S05]  /*56a0*/  LEA R5, R6, R5, 0x18 ;  /* 0x0000000506057211 */ /* 0x002fca00078ec0ff */
[----:B------:R-:W-:-:S04]  /*56b0*/  IMAD R6, R0, 0x8, R5 ;  /* 0x0000000800067824 */ /* 0x000fc800078e0205 */
[----:B------:R-:W1:Y:S02]  /*56c0*/  SYNCS.PHASECHK.TRANS64.TRYWAIT P4, [R6+URZ+0x7028], R7 ;  /* 0x00702807060075a7 */ /* 0x000e64000808017f */
[----:B-1----:R-:W-:Y:S05]  /*56d0*/  @!P4 BRA `(.L_x_83) ;  /* 0x000000040098c947 */ /* 0x002fea0003800000 */
.L_x_98:
[----:B-1----:R-:W-:-:S04]  /*56e0*/  @P1 MOV R7, 0x1000 ;  /* 0x0000100000071802 */ /* 0x002fc80000000f00 */
[----:B------:R1:W-:Y:S02]  /*56f0*/  @P1 SYNCS.ARRIVE.TRANS64 RZ, [R6+URZ+0x7000], R7 ;  /* 0x0070000706ff19a7 */ /* 0x0003e4000800003f */
[----:B-1----:R-:W-:-:S04]  /*5700*/  PRMT R7, R2, 0x9910, RZ ;  /* 0x0000991002077816 */ /* 0x002fc800000000ff */
[----:B------:R-:W-:-:S13]  /*5710*/  ISETP.NE.AND P4, PT, R7, 0x2, PT ;  /* 0x000000020700780c */ /* 0x000fda0003f85270 */
[----:B------:R-:W-:Y:S05]  /*5720*/  @P4 BRA `(.L_x_84) ;  /* 0x0000000000044947 */ /* 0x000fea0003800000 */
[----:B------:R-:W-:Y:S01]  /*5730*/  BPT.TRAP 0x1 ;  /* 0x000000040000795c */ /* 0x000fe20000300000 */
.L_x_84:
[----:B------:R-:W-:Y:S05]  /*5740*/  @P0 BRA `(.L_x_85) ;  /* 0x0000000000040947 */ /* 0x000fea0003800000 */
[----:B------:R-:W-:Y:S01]  /*5750*/  BPT.TRAP 0x1 ;  /* 0x000000040000795c */ /* 0x000fe20000300000 */
.L_x_85:
        /* <DEDUP_REMOVED lines=10> */
[----:B------:R-:W-:Y:S01]  /*5800*/  UMOV UR18, URZ ;  /* 0x0000003f00127c82 */ /* 0x000fe20008000000 */
[----:B------:R-:W-:-:S02]  /*5810*/  VIADD R8, R8, 0x1 ;  /* 0x0000000108087836 */ /* 0x000fc40000000000 */
[C---:B------:R-:W-:Y:S01]  /*5820*/  ISETP.NE.AND P4, PT, R0.reuse, 0x5, PT ;  /* 0x000000050000780c */ /* 0x040fe20003f85270 */
[----:B------:R-:W-:Y:S02]  /*5830*/  UIADD3 UR17, UR17, 0x7000, URZ ;  /* 0x0000700011117890 */ /* 0x000fe4000fffe03f */
[----:B------:R-:W-:Y:S01]  /*5840*/  USHF.L.U32 UR19, UR19, 0x6, URZ ;  /* 0x0000000613137899 */ /* 0x000fe2000800063f */
[----:B------:R-:W-:Y:S01]  /*5850*/  SEL R6, RZ, 0x1, P4 ;  /* 0x00000001ff067807 */ /* 0x000fe20002000000 */
[----:B------:R-:W-:Y:S01]  /*5860*/  UIADD3 UR16, UR16, 0x2000, URZ ;  /* 0x0000200010107890 */ /* 0x000fe2000fffe03f */
[----:B------:R-:W-:Y:S02]  /*5870*/  SEL R0, R0, RZ, P4 ;  /* 0x000000ff00007207 */ /* 0x000fe40002000000 */
[----:B------:R-:W-:-:S06]  /*5880*/  LOP3.LUT R3, R3, R6, RZ, 0x3c, !PT ;  /* 0x0000000603037212 */ /* 0x000fcc00078e3cff */
[----:B------:R1:W-:Y:S02]  /*5890*/  UTMALDG.4D [UR16], [UR4], desc[UR8] ;  /* 0x00000810040075b4 */ /* 0x0003e40008019000 */
[----:B-1----:R-:W-:Y:S01]  /*58a0*/  NOP ;  /* 0x0000000000007918 */ /* 0x002fe20000000000 */
.L_x_82:
[----:B------:R-:W-:Y:S05]  /*58b0*/  BSYNC B1 ;  /* 0x0000000000017941 */ /* 0x000fea0003800000 */
.L_x_81:
[C---:B------:R-:W-:Y:S02]  /*58c0*/  ISETP.GT.AND P4, PT, R4.reuse, 0x4, PT ;  /* 0x000000040400780c */ /* 0x040fe40003f84270 */
[----:B------:R-:W-:-:S11]  /*58d0*/  IADD3 R4, R4, -0x2, RZ ;  /* 0xfffffffe04047810 */ /* 0x000fd60007ffe0ff */
[----:B------:R-:W-:Y:S05]  /*58e0*/  @P4 BRA `(.L_x_86) ;  /* 0xfffffff800bc4947 */ /* 0x000fea000383ffff */
[----:B------:R-:W-:Y:S05]  /*58f0*/  BSYNC B0 ;  /* 0x0000000000007941 */ /* 0x000fea0003800000 */
.L_x_75:
[----:B------:R-:W-:Y:S05]  /*5900*/  EXIT ;  /* 0x000000000000794d */ /* 0x000fea0003800000 */
.L_x_15:
[----:B--2---:R-:W-:-:S04]  /*5910*/  IMAD.U32 R3, RZ, RZ, UR6 ;  /* 0x00000006ff037e24 */ /* 0x004fc8000f8e00ff */
[----:B------:R2:W3:Y:S03]  /*5920*/  SYNCS.PHASECHK.TRANS64.TRYWAIT P1, [R3+URZ+0x7050], R0 ;  /* 0x00705000030075a7 */ /* 0x0004e6000802017f */
[----:B---3--:R-:W-:Y:S05]  /*5930*/  @!P1 NANOSLEEP.SYNCS 0x989680 ;  /* 0x009896800000995d */ /* 0x008fea0003900000 */
[----:B------:R-:W3:Y:S02]  /*5940*/  @!P1 SYNCS.PHASECHK.TRANS64 P1, [R3+URZ+0x7050], R0 ;  /* 0x00705000030095a7 */ /* 0x000ee4000802007f */
[----:B---3--:R-:W-:Y:S05]  /*5950*/  @!P1 BRA `(.L_x_15) ;  /* 0xfffffffc00ec9947 */ /* 0x008fea000383ffff */
[----:B------:R-:W-:Y:S05]  /*5960*/  BRA `(.L_x_87) ;  /* 0xffffffb000e87947 */ /* 0x000fea000383ffff */
.L_x_17:
[----:B--2---:R-:W-:-:S04]  /*5970*/  MOV R3, UR37 ;  /* 0x0000002500037c02 */ /* 0x004fc80008000f00 */
[----:B------:R2:W3:Y:S03]  /*5980*/  SYNCS.PHASECHK.TRANS64.TRYWAIT P1, [R3+URZ+0x7000], R56 ;  /* 0x00700038030075a7 */ /* 0x0004e6000802017f */
[----:B---3--:R-:W-:Y:S05]  /*5990*/  @!P1 NANOSLEEP.SYNCS 0x989680 ;  /* 0x009896800000995d */ /* 0x008fea0003900000 */
[----:B------:R-:W3:Y:S02]  /*59a0*/  @!P1 SYNCS.PHASECHK.TRANS64 P1, [R3+URZ+0x7000], R56 ;  /* 0x00700038030095a7 */ /* 0x000ee4000802007f */
[----:B---3--:R-:W-:Y:S05]  /*59b0*/  @!P1 BRA `(.L_x_17) ;  /* 0xfffffffc00ec9947 */ /* 0x008fea000383ffff */
[----:B------:R-:W-:Y:S05]  /*59c0*/  BRA `(.L_x_88) ;  /* 0xffffffb000ec7947 */ /* 0x000fea000383ffff */
.L_x_18:
[----:B--2---:R-:W-:-:S04]  /*59d0*/  IMAD.U32 R3, RZ, RZ, UR10 ;  /* 0x0000000aff037e24 */ /* 0x004fc8000f8e00ff */
[----:B------:R2:W3:Y:S03]  /*59e0*/  SYNCS.PHASECHK.TRANS64.TRYWAIT P1, [R3+URZ], R0 ;  /* 0x00000000030075a7 */ /* 0x0004e6000802017f */
[----:B---3--:R-:W-:Y:S05]  /*59f0*/  @!P1 NANOSLEEP.SYNCS 0x989680 ;  /* 0x009896800000995d */ /* 0x008fea0003900000 */
[----:B------:R-:W3:Y:S02]  /*5a00*/  @!P1 SYNCS.PHASECHK.TRANS64 P1, [R3+URZ], R0 ;  /* 0x00000000030095a7 */ /* 0x000ee4000802007f */
[----:B---3--:R-:W-:Y:S05]  /*5a10*/  @!P1 BRA `(.L_x_18) ;  /* 0xfffffffc00ec9947 */ /* 0x008fea000383ffff */
[----:B------:R-:W-:Y:S05]  /*5a20*/  BRA `(.L_x_89) ;  /* 0xffffffb000f07947 */ /* 0x000fea000383ffff */
.L_x_20:
[----:B--2---:R-:W-:-:S04]  /*5a30*/  MOV R5, UR37 ;  /* 0x0000002500057c02 */ /* 0x004fc80008000f00 */
[----:B------:R2:W3:Y:S03]  /*5a40*/  SYNCS.PHASECHK.TRANS64.TRYWAIT P1, [R5+URZ+0x7008], R56 ;  /* 0x00700838050075a7 */ /* 0x0004e6000802017f */
[----:B---3--:R-:W-:Y:S05]  /*5a50*/  @!P1 NANOSLEEP.SYNCS 0x989680 ;  /* 0x009896800000995d */ /* 0x008fea0003900000 */
[----:B------:R-:W3:Y:S02]  /*5a60*/  @!P1 SYNCS.PHASECHK.TRANS64 P1, [R5+URZ+0x7008], R56 ;  /* 0x00700838050095a7 */ /* 0x000ee4000802007f */
[----:B---3--:R-:W-:Y:S05]  /*5a70*/  @!P1 BRA `(.L_x_20) ;  /* 0xfffffffc00ec9947 */ /* 0x008fea000383ffff */
[----:B------:R-:W-:Y:S05]  /*5a80*/  BRA `(.L_x_90) ;  /* 0xffffffc400347947 */ /* 0x000fea000383ffff */
.L_x_25:
[----:B--2---:R-:W-:-:S04]  /*5a90*/  IMAD.U32 R4, RZ, RZ, UR6 ;  /* 0x00000006ff047e24 */ /* 0x004fc8000f8e00ff */
[----:B------:R2:W3:Y:S03]  /*5aa0*/  SYNCS.PHASECHK.TRANS64.TRYWAIT P2, [R4+URZ+0x7000], R3 ;  /* 0x00700003040075a7 */ /* 0x0004e6000804017f */
[----:B---3--:R-:W-:Y:S05]  /*5ab0*/  @!P2 NANOSLEEP.SYNCS 0x989680 ;  /* 0x009896800000a95d */ /* 0x008fea0003900000 */
[----:B------:R-:W3:Y:S02]  /*5ac0*/  @!P2 SYNCS.PHASECHK.TRANS64 P2, [R4+URZ+0x7000], R3 ;  /* 0x007000030400a5a7 */ /* 0x000ee4000804007f */
[----:B---3--:R-:W-:Y:S05]  /*5ad0*/  @!P2 BRA `(.L_x_25) ;  /* 0xfffffffc00eca947 */ /* 0x008fea000383ffff */
[----:B------:R-:W-:Y:S05]  /*5ae0*/  BRA `(.L_x_91) ;  /* 0xffffffc400f07947 */ /* 0x000fea000383ffff */
.L_x_29:
[----:B-1----:R-:W-:-:S04]  /*5af0*/  MOV R8, UR6 ;  /* 0x0000000600087c02 */ /* 0x002fc80008000f00 */
[----:B------:R1:W2:Y:S03]  /*5b00*/  SYNCS.PHASECHK.TRANS64.TRYWAIT P2, [R8+URZ+0x7000], R9 ;  /* 0x00700009080075a7 */ /* 0x0002a6000804017f */
[----:B--2---:R-:W-:Y:S05]  /*5b10*/  @!P2 NANOSLEEP.SYNCS 0x989680 ;  /* 0x009896800000a95d */ /* 0x004fea0003900000 */
[----:B------:R-:W2:Y:S02]  /*5b20*/  @!P2 SYNCS.PHASECHK.TRANS64 P2, [R8+URZ+0x7000], R9 ;  /* 0x007000090800a5a7 */ /* 0x000ea4000804007f */
[----:B--2---:R-:W-:Y:S05]  /*5b30*/  @!P2 BRA `(.L_x_29) ;  /* 0xfffffffc00eca947 */ /* 0x004fea000383ffff */
[----:B------:R-:W-:Y:S05]  /*5b40*/  BRA `(.L_x_28) ;  /* 0xffffffd800a07947 */ /* 0x000fea000383ffff */
.L_x_45:
[----:B-1----:R-:W-:-:S04]  /*5b50*/  IMAD.U32 R3, RZ, RZ, UR4 ;  /* 0x00000004ff037e24 */ /* 0x002fc8000f8e00ff */
[----:B------:R1:W2:Y:S03]  /*5b60*/  SYNCS.PHASECHK.TRANS64.TRYWAIT P0, [R3+URZ+0x7098], R0 ;  /* 0x00709800030075a7 */ /* 0x0002a6000800017f */
[----:B--2---:R-:W-:Y:S05]  /*5b70*/  @!P0 NANOSLEEP.SYNCS 0x989680 ;  /* 0x009896800000895d */ /* 0x004fea0003900000 */
[----:B------:R-:W2:Y:S02]  /*5b80*/  @!P0 SYNCS.PHASECHK.TRANS64 P0, [R3+URZ+0x7098], R0 ;  /* 0x00709800030085a7 */ /* 0x000ea4000800007f */
[----:B--2---:R-:W-:Y:S05]  /*5b90*/  @!P0 BRA `(.L_x_45) ;  /* 0xfffffffc00ec8947 */ /* 0x004fea000383ffff */
[----:B------:R-:W-:Y:S05]  /*5ba0*/  BRA `(.L_x_92) ;  /* 0xffffffe000b47947 */ /* 0x000fea000383ffff */
.L_x_57:
[----:B--2---:R2:W4:Y:S02]  /*5bb0*/  SYNCS.PHASECHK.TRANS64.TRYWAIT P0, [R3+URZ+0x7060], R2 ;  /* 0x00706002030075a7 */ /* 0x004524000800017f */
[----:B----4-:R-:W-:Y:S05]  /*5bc0*/  @!P0 NANOSLEEP.SYNCS 0x989680 ;  /* 0x009896800000895d */ /* 0x010fea0003900000 */
[----:B------:R-:W4:Y:S02]  /*5bd0*/  @!P0 SYNCS.PHASECHK.TRANS64 P0, [R3+URZ+0x7060], R2 ;  /* 0x00706002030085a7 */ /* 0x000f24000800007f */
[----:B----4-:R-:W-:Y:S05]  /*5be0*/  @!P0 BRA `(.L_x_57) ;  /* 0xfffffffc00f08947 */ /* 0x010fea000383ffff */
[----:B------:R-:W-:Y:S05]  /*5bf0*/  BRA `(.L_x_93) ;  /* 0xffffffec008c7947 */ /* 0x000fea000383ffff */
.L_x_62:
[----:B-1----:R1:W2:Y:S02]  /*5c00*/  SYNCS.PHASECHK.TRANS64.TRYWAIT P0, [R0+URZ+0x7028], R5 ;  /* 0x00702805000075a7 */ /* 0x0022a4000800017f */
[----:B--2---:R-:W-:Y:S05]  /*5c10*/  @!P0 NANOSLEEP.SYNCS 0x989680 ;  /* 0x009896800000895d */ /* 0x004fea0003900000 */
[----:B------:R-:W2:Y:S02]  /*5c20*/  @!P0 SYNCS.PHASECHK.TRANS64 P0, [R0+URZ+0x7028], R5 ;  /* 0x00702805000085a7 */ /* 0x000ea4000800007f */
[----:B--2---:R-:W-:Y:S05]  /*5c30*/  @!P0 BRA `(.L_x_62) ;  /* 0xfffffffc00f08947 */ /* 0x004fea000383ffff */
[----:B------:R-:W-:Y:S05]  /*5c40*/  BRA `(.L_x_94) ;  /* 0xfffffff000107947 */ /* 0x000fea000383ffff */
.L_x_67:
[----:B-1----:R1:W2:Y:S02]  /*5c50*/  SYNCS.PHASECHK.TRANS64.TRYWAIT P0, [R4+URZ+0x7060], R5 ;  /* 0x00706005040075a7 */ /* 0x0022a4000800017f */
[----:B--2---:R-:W-:Y:S05]  /*5c60*/  @!P0 NANOSLEEP.SYNCS 0x989680 ;  /* 0x009896800000895d */ /* 0x004fea0003900000 */
[----:B------:R-:W2:Y:S02]  /*5c70*/  @!P0 SYNCS.PHASECHK.TRANS64 P0, [R4+URZ+0x7060], R5 ;  /* 0x00706005040085a7 */ /* 0x000ea4000800007f */
[----:B--2---:R-:W-:Y:S05]  /*5c80*/  @!P0 BRA `(.L_x_67) ;  /* 0xfffffffc00f08947 */ /* 0x004fea000383ffff */
[----:B------:R-:W-:Y:S05]  /*5c90*/  BRA `(.L_x_95) ;  /* 0xfffffff0008c7947 */ /* 0x000fea000383ffff */
.L_x_72:
[----:B-1----:R1:W2:Y:S02]  /*5ca0*/  SYNCS.PHASECHK.TRANS64.TRYWAIT P0, [R3+URZ+0x7028], R4 ;  /* 0x00702804030075a7 */ /* 0x0022a4000800017f */
[----:B--2---:R-:W-:Y:S05]  /*5cb0*/  @!P0 NANOSLEEP.SYNCS 0x989680 ;  /* 0x009896800000895d */ /* 0x004fea0003900000 */
[----:B------:R-:W2:Y:S02]  /*5cc0*/  @!P0 SYNCS.PHASECHK.TRANS64 P0, [R3+URZ+0x7028], R4 ;  /* 0x00702804030085a7 */ /* 0x000ea4000800007f */
[----:B--2---:R-:W-:Y:S05]  /*5cd0*/  @!P0 BRA `(.L_x_72) ;  /* 0xfffffffc00f08947 */ /* 0x004fea000383ffff */
[----:B------:R-:W-:Y:S05]  /*5ce0*/  BRA `(.L_x_96) ;  /* 0xfffffff400147947 */ /* 0x000fea000383ffff */
.L_x_78:
[----:B-1----:R1:W2:Y:S02]  /*5cf0*/  SYNCS.PHASECHK.TRANS64.TRYWAIT P4, [R6+URZ+0x7028], R5 ;  /* 0x00702805060075a7 */ /* 0x0022a4000808017f */
[----:B--2---:R-:W-:Y:S05]  /*5d00*/  @!P4 NANOSLEEP.SYNCS 0x989680 ;  /* 0x009896800000c95d */ /* 0x004fea0003900000 */
[----:B------:R-:W2:Y:S02]  /*5d10*/  @!P4 SYNCS.PHASECHK.TRANS64 P4, [R6+URZ+0x7028], R5 ;  /* 0x007028050600c5a7 */ /* 0x000ea4000808007f */
[----:B--2---:R-:W-:Y:S05]  /*5d20*/  @!P4 BRA `(.L_x_78) ;  /* 0xfffffffc00f0c947 */ /* 0x004fea000383ffff */
[----:B------:R-:W-:Y:S05]  /*5d30*/  BRA `(.L_x_97) ;  /* 0xfffffff400cc7947 */ /* 0x000fea000383ffff */
.L_x_83:
[----:B-1----:R1:W2:Y:S02]  /*5d40*/  SYNCS.PHASECHK.TRANS64.TRYWAIT P4, [R6+URZ+0x7028], R7 ;  /* 0x00702807060075a7 */ /* 0x0022a4000808017f */
[----:B--2---:R-:W-:Y:S05]  /*5d50*/  @!P4 NANOSLEEP.SYNCS 0x989680 ;  /* 0x009896800000c95d */ /* 0x004fea0003900000 */
[----:B------:R-:W2:Y:S02]  /*5d60*/  @!P4 SYNCS.PHASECHK.TRANS64 P4, [R6+URZ+0x7028], R7 ;  /* 0x007028070600c5a7 */ /* 0x000ea4000808007f */
[----:B--2---:R-:W-:Y:S05]  /*5d70*/  @!P4 BRA `(.L_x_83) ;  /* 0xfffffffc00f0c947 */ /* 0x004fea000383ffff */
[----:B------:R-:W-:Y:S05]  /*5d80*/  BRA `(.L_x_98) ;  /* 0xfffffff800547947 */ /* 0x000fea000383ffff */
        .weak           $__internal_0_$__cuda_sm20_rcp_rn_f32_slowpath
        .type           $__internal_0_$__cuda_sm20_rcp_rn_f32_slowpath,@function
        .size           $__internal_0_$__cuda_sm20_rcp_rn_f32_slowpath,(.L_x_104 - $__internal_0_$__cuda_sm20_rcp_rn_f32_slowpath)
$__internal_0_$__cuda_sm20_rcp_rn_f32_slowpath:
[----:B------:R-:W-:Y:S01]  /*5d90*/  SHF.L.U32 R0, R2, 0x1, RZ ;  /* 0x0000000102007819 */ /* 0x000fe200000006ff */
[----:B------:R-:W-:Y:S03]  /*5da0*/  BSSY B2, `(.L_x_99) ;  /* 0x0000030000027945 */ /* 0x000fe60003800000 */
[----:B------:R-:W-:-:S04]  /*5db0*/  SHF.R.U32.HI R16, RZ, 0x18, R0 ;  /* 0x00000018ff107819 */ /* 0x000fc80000011600 */
[----:B------:R-:W-:-:S13]  /*5dc0*/  ISETP.NE.U32.AND P0, PT, R16, RZ, PT ;  /* 0x000000ff1000720c */ /* 0x000fda0003f05070 */
[----:B------:R-:W-:Y:S05]  /*5dd0*/  @P0 BRA `(.L_x_100) ;  /* 0x0000000000280947 */ /* 0x000fea0003800000 */
[----:B------:R-:W-:-:S05]  /*5de0*/  IMAD.SHL.U32 R0, R2, 0x2, RZ ;  /* 0x0000000202007824 */ /* 0x000fca00078e00ff */
[----:B------:R-:W-:-:S13]  /*5df0*/  ISETP.NE.AND P0, PT, R0, RZ, PT ;  /* 0x000000ff0000720c */ /* 0x000fda0003f05270 */
[----:B------:R-:W-:Y:S01]  /*5e00*/  @P0 FFMA R6, R2, 1.84467440737095516160e+19, RZ ;  /* 0x5f80000002060823 */ /* 0x000fe200000000ff */
[----:B------:R-:W-:Y:S08]  /*5e10*/  @!P0 MUFU.RCP R5, R2 ;  /* 0x0000000200058308 */ /* 0x000ff00000001000 */
[----:B------:R-:W1:Y:S02]  /*5e20*/  @P0 MUFU.RCP R7, R6 ;  /* 0x0000000600070308 */ /* 0x000e640000001000 */
[----:B-1----:R-:W-:-:S04]  /*5e30*/  @P0 FFMA R0, R6, R7, -1 ;  /* 0xbf80000006000423 */ /* 0x002fc80000000007 */
[----:B------:R-:W-:-:S04]  /*5e40*/  @P0 FADD.FTZ R0, -R0, -RZ ;  /* 0x800000ff00000221 */ /* 0x000fc80000010100 */
[----:B------:R-:W-:-:S04]  /*5e50*/  @P0 FFMA R0, R7, R0, R7 ;  /* 0x0000000007000223 */ /* 0x000fc80000000007 */
[----:B------:R-:W-:Y:S01]  /*5e60*/  @P0 FFMA R5, R0, 1.84467440737095516160e+19, RZ ;  /* 0x5f80000000050823 */ /* 0x000fe200000000ff */
[----:B------:R-:W-:Y:S06]  /*5e70*/  BRA `(.L_x_101) ;  /* 0x0000000000887947 */ /* 0x000fec0003800000 */
.L_x_100:
[----:B------:R-:W-:-:S04]  /*5e80*/  IADD3 R17, R16, -0xfd, RZ ;  /* 0xffffff0310117810 */ /* 0x000fc80007ffe0ff */
[----:B------:R-:W-:-:S13]  /*5e90*/  ISETP.GT.U32.AND P0, PT, R17, 0x1, PT ;  /* 0x000000011100780c */ /* 0x000fda0003f04070 */
[----:B------:R-:W-:Y:S05]  /*5ea0*/  @P0 BRA `(.L_x_102) ;  /* 0x0000000000780947 */ /* 0x000fea0003800000 */
[----:B------:R-:W-:Y:S01]  /*5eb0*/  LOP3.LUT R0, R2, 0x7fffff, RZ, 0xc0, !PT ;  /* 0x007fffff02007812 */ /* 0x000fe200078ec0ff */
[----:B------:R-:W-:-:S03]  /*5ec0*/  IMAD.MOV.U32 R12, RZ, RZ, 0x3 ;  /* 0x00000003ff0c7424 */ /* 0x000fc600078e00ff */
[----:B------:R-:W-:Y:S02]  /*5ed0*/  LOP3.LUT R0, R0, 0x3f800000, RZ, 0xfc, !PT ;  /* 0x3f80000000007812 */ /* 0x000fe400078efcff */
[----:B------:R-:W-:Y:S02]  /*5ee0*/  SHF.L.U32 R12, R12, R17, RZ ;  /* 0x000000110c0c7219 */ /* 0x000fe400000006ff */
[----:B------:R-:W1:Y:S02]  /*5ef0*/  MUFU.RCP R5, R0 ;  /* 0x0000000000057308 */ /* 0x000e640000001000 */
[----:B-1----:R-:W-:-:S04]  /*5f00*/  FFMA R6, R0, R5, -1 ;  /* 0xbf80000000067423 */ /* 0x002fc80000000005 */
[----:B------:R-:W-:-:S04]  /*5f10*/  FADD.FTZ R6, -R6, -RZ ;  /* 0x800000ff06067221 */ /* 0x000fc80000010100 */
[CCC-:B------:R-:W-:Y:S01]  /*5f20*/  FFMA.RM R7, R5.reuse, R6.reuse, R5.reuse ;  /* 0x0000000605077223 */ /* 0x1c0fe20000004005 */
[----:B------:R-:W-:-:S04]  /*5f30*/  FFMA.RP R6, R5, R6, R5 ;  /* 0x0000000605067223 */ /* 0x000fc80000008005 */
[C---:B------:R-:W-:Y:S02]  /*5f40*/  LOP3.LUT R5, R7.reuse, 0x7fffff, RZ, 0xc0, !PT ;  /* 0x007fffff07057812 */ /* 0x040fe400078ec0ff */
[----:B------:R-:W-:Y:S02]  /*5f50*/  FSETP.NEU.FTZ.AND P0, PT, R7, R6, PT ;  /* 0x000000060700720b */ /* 0x000fe40003f1d000 */
[----:B------:R-:W-:Y:S02]  /*5f60*/  LOP3.LUT R5, R5, 0x800000, RZ, 0xfc, !PT ;  /* 0x0080000005057812 */ /* 0x000fe400078efcff */
[----:B------:R-:W-:Y:S02]  /*5f70*/  SEL R6, RZ, 0xffffffff, !P0 ;  /* 0xffffffffff067807 */ /* 0x000fe40004000000 */
[----:B------:R-:W-:Y:S02]  /*5f80*/  LOP3.LUT R12, R12, R5, RZ, 0xc0, !PT ;  /* 0x000000050c0c7212 */ /* 0x000fe400078ec0ff */
[----:B------:R-:W-:-:S02]  /*5f90*/  IADD3 R6, -R6, RZ, RZ ;  /* 0x000000ff06067210 */ /* 0x000fc40007ffe1ff */
[-C--:B------:R-:W-:Y:S02]  /*5fa0*/  SHF.R.U32.HI R12, RZ, R17.reuse, R12 ;  /* 0x00000011ff0c7219 */ /* 0x080fe4000001160c */
[----:B------:R-:W-:Y:S02]  /*5fb0*/  LOP3.LUT P1, RZ, R6, R17, R5, 0xf8, !PT ;  /* 0x0000001106ff7212 */ /* 0x000fe4000782f805 */
[C---:B------:R-:W-:Y:S02]  /*5fc0*/  LOP3.LUT P0, RZ, R12.reuse, 0x1, RZ, 0xc0, !PT ;  /* 0x000000010cff7812 */ /* 0x040fe4000780c0ff */
[----:B------:R-:W-:-:S04]  /*5fd0*/  LOP3.LUT P2, RZ, R12, 0x2, RZ, 0xc0, !PT ;  /* 0x000000020cff7812 */ /* 0x000fc8000784c0ff */
[----:B------:R-:W-:Y:S02]  /*5fe0*/  PLOP3.LUT P0, PT, P0, P1, P2, 0xe0, 0x0 ;  /* 0x000000000000781c */ /* 0x000fe40000703c20 */
[----:B------:R-:W-:Y:S02]  /*5ff0*/  LOP3.LUT P1, RZ, R2, 0x7fffff, RZ, 0xc0, !PT ;  /* 0x007fffff02ff7812 */ /* 0x000fe4000782c0ff */
[----:B------:R-:W-:-:S05]  /*6000*/  SEL R0, RZ, 0x1, !P0 ;  /* 0x00000001ff007807 */ /* 0x000fca0004000000 */
[----:B------:R-:W-:-:S05]  /*6010*/  IMAD.MOV R0, RZ, RZ, -R0 ;  /* 0x000000ffff007224 */ /* 0x000fca00078e0a00 */
[----:B------:R-:W-:Y:S02]  /*6020*/  ISETP.GE.AND P0, PT, R0, RZ, PT ;  /* 0x000000ff0000720c */ /* 0x000fe40003f06270 */
[----:B------:R-:W-:-:S04]  /*6030*/  IADD3 R0, R16, -0xfc, RZ ;  /* 0xffffff0410007810 */ /* 0x000fc80007ffe0ff */
[----:B------:R-:W-:-:S07]  /*6040*/  SHF.R.U32.HI R5, RZ, R0, R5 ;  /* 0x00000000ff057219 */ /* 0x000fce0000011605 */
[----:B------:R-:W-:-:S05]  /*6050*/  @!P0 VIADD R5, R5, 0x1 ;  /* 0x0000000105058836 */ /* 0x000fca0000000000 */
[----:B------:R-:W-:-:S04]  /*6060*/  @!P1 SHF.L.U32 R5, R5, 0x1, RZ ;  /* 0x0000000105059819 */ /* 0x000fc800000006ff */
[----:B------:R-:W-:Y:S01]  /*6070*/  LOP3.LUT R5, R5, 0x80000000, R2, 0xf8, !PT ;  /* 0x8000000005057812 */ /* 0x000fe200078ef802 */
[----:B------:R-:W-:Y:S06]  /*6080*/  BRA `(.L_x_101) ;  /* 0x0000000000047947 */ /* 0x000fec0003800000 */
.L_x_102:
[----:B------:R1:W2:Y:S02]  /*6090*/  MUFU.RCP R5, R2 ;  /* 0x0000000200057308 */ /* 0x0002a40000001000 */
.L_x_101:
[----:B------:R-:W-:Y:S05]  /*60a0*/  BSYNC B2 ;  /* 0x0000000000027941 */ /* 0x000fea0003800000 */
.L_x_99:
[----:B------:R-:W-:Y:S01]  /*60b0*/  IMAD.MOV.U32 R6, RZ, RZ, R13 ;  /* 0x000000ffff067224 */ /* 0x000fe200078e000d */
[----:B------:R-:W-:-:S04]  /*60c0*/  MOV R7, 0x0 ;  /* 0x0000000000077802 */ /* 0x000fc80000000f00 */
[----:B-12---:R-:W-:Y:S05]  /*60d0*/  RET.REL.NODEC R6 `(_ZN7cutlass13device_kernelINS_4fmha6kernel28FmhaKernelTmaWarpSpecializedINS1_10collective30FmhaMainloopTmaWarpSpecializedINS_10bfloat16_tEffN4cute5tupleIJNS7_1CILi128EEENS9_ILi64EEENS9_ILi32EEEEEENS8_IJiNS9_ILi1EEENS8_IJiiEEEEEESG_SG_NS4_13DefaultFusionEJEEENS4_15FmhaFwdEpilogueIS6_fNS8_IJSB_SC_SB_EEEEENS2_23IndividualTileSchedulerEJEEEEEvNT_6ParamsE) ;  /* 0xffffff9c06c87950 */ /* 0x006fea0003c3ffff */
.L_x_103:
[----:B------:R-:W-:-:S00]  /*60e0*/  BRA `(.L_x_103) ;  /* 0xfffffffc00fc7947 */ /* 0x000fc0000383ffff */
[----:B------:R-:W-:-:S00]  /*60f0*/  NOP ;  /* 0x0000000000007918 */ /* 0x000fc00000000000 */
        /* <DEDUP_REMOVED lines=8> */
.L_x_104:


//--------------------- .nv.global.init           --------------------------
	.section	.nv.global.init,"aw",@progbits
.nv.global.init:
	.type		$str$24,@object
	.size		$str$24,($str$25 - $str$24)
$str$24:
        /*0000*/ 	.byte	0x28, 0x61, 0x64, 0x64, 0x72, 0x65, 0x73, 0x73, 0x20, 0x26, 0x20, 0x6d, 0x61, 0x73, 0x6b, 0x29
        /*0010*/ 	.byte	0x20, 0x3d, 0x3d, 0x20, 0x30, 0x00
	.type		$str$25,@object
	.size		$str$25,(__unnamed_1 - $str$25)
$str$25:
        /*0016*/ 	.byte	0x2f, 0x74, 0x6d, 0x70, 0x2f, 0x63, 0x75, 0x74, 0x6c, 0x61, 0x73, 0x73, 0x5f, 0x73, 0x77, 0x65
        /*0026*/ 	.byte	0x65, 0x70, 0x5f, 0x73, 0x72, 0x63, 0x2f, 0x69, 0x6e, 0x63, 0x6c, 0x75, 0x64, 0x65, 0x2f, 0x63
        /*0036*/ 	.byte	0x75, 0x74, 0x65, 0x2f, 0x70, 0x6f, 0x69, 0x6e, 0x74, 0x65, 0x72, 0x5f, 0x66, 0x6c, 0x61, 0x67
        /*0046*/ 	.byte	0x67, 0x65, 0x64, 0x2e, 0x68, 0x70, 0x70, 0x00
	.type		__unnamed_1,@object
	.size		__unnamed_1,(.L_0 - __unnamed_1)
__unnamed_1:
        /*004e*/ 	.byte	0x61, 0x75, 0x74, 0x6f, 0x20, 0x63, 0x75, 0x74, 0x65, 0x3a, 0x3a, 0x61, 0x73, 0x5f, 0x70, 0x6f
        /* <DEDUP_REMOVED lines=27> */
        /*020e*/ 	.byte	0x30, 0x3e, 0x3e, 0x3e, 0x3e, 0x3e, 0x5d, 0x00
.L_0:


//--------------------- .nv.shared._ZN7cutlass13device_kernelINS_4fmha6kernel28FmhaKernelTmaWarpSpecializedINS1_10collective30FmhaMainloopTmaWarpSpecializedINS_10bfloat16_tEffN4cute5tupleIJNS7_1CILi128EEENS9_ILi64EEENS9_ILi32EEEEEENS8_IJiNS9_ILi1EEENS8_IJiiEEEEEESG_SG_NS4_13DefaultFusionEJEEENS4_15FmhaFwdEpilogueIS6_fNS8_IJSB_SC_SB_EEEEENS2_23IndividualTileSchedulerEJEEEEEvNT_6ParamsE --------------------------
	.section	.nv.shared._ZN7cutlass13device_kernelINS_4fmha6kernel28FmhaKernelTmaWarpSpecializedINS1_10collective30FmhaMainloopTmaWarpSpecializedINS_10bfloat16_tEffN4cute5tupleIJNS7_1CILi128EEENS9_ILi64EEENS9_ILi32EEEEEENS8_IJiNS9_ILi1EEENS8_IJiiEEEEEESG_SG_NS4_13DefaultFusionEJEEENS4_15FmhaFwdEpilogueIS6_fNS8_IJSB_SC_SB_EEEEENS2_23IndividualTileSchedulerEJEEEEEvNT_6ParamsE,"aw",@nobits
	.sectionflags	@""
	.align	16
	.zero		1024


//--------------------- .nv.shared.reserved.0     --------------------------
	.section	.nv.shared.reserved.0,"aw",@nobits
	.weak		__nv_reservedSMEM_offset_0_alias
	.size		__nv_reservedSMEM_offset_0_alias, 0, 0
	.other		__nv_reservedSMEM_offset_0_alias,@"STO_CUDA_RESERVED_SHARED STV_DEFAULT"
__nv_reservedSMEM_offset_0_alias:
	.zero		0


//--------------------- .nv.global                --------------------------
	.section	.nv.global,"aw",@nobits
.nv.global:
	.type		_ZN39_INTERNAL_c50bf575_4_k_cu_30f29969_34394cute1_E,@object
	.size		_ZN39_INTERNAL_c50bf575_4_k_cu_30f29969_34394cute1_E,(_ZN39_INTERNAL_c50bf575_4_k_cu_30f29969_34394cuda3std3__45__cpo6cbeginE - _ZN39_INTERNAL_c50bf575_4_k_cu_30f29969_34394cute1_E)
_ZN39_INTERNAL_c50bf575_4_k_cu_30f29969_34394cute1_E:
	.zero		1
	.type		_ZN39_INTERNAL_c50bf575_4_k_cu_30f29969_34394cuda3std3__45__cpo6cbeginE,@object
	.size		_ZN39_INTERNAL_c50bf575_4_k_cu_30f29969_34394cuda3std3__45__cpo6cbeginE,(_ZN39_INTERNAL_c50bf575_4_k_cu_30f29969_34394cuda3std3__48in_placeE - _ZN39_INTERNAL_c50bf575_4_k_cu_30f29969_34394cuda3std3__45__cpo6cbeginE)
_ZN39_INTERNAL_c50bf575_4_k_cu_30f29969_34394cuda3std3__45__cpo6cbeginE:
	.zero		1
	.type		_ZN39_INTERNAL_c50bf575_4_k_cu_30f29969_34394cuda3std3__48in_placeE,@object
	.size		_ZN39_INTERNAL_c50bf575_4_k_cu_30f29969_34394cuda3std3__48in_placeE,(_ZN39_INTERNAL_c50bf575_4_k_cu_30f29969_34394cuda3std6ranges3__45__cpo9iter_moveE - _ZN39_INTERNAL_c50bf575_4_k_cu_30f29969_34394cuda3std3__48in_placeE)
_ZN39_INTERNAL_c50bf575_4_k_cu_30f29969_34394cuda3std3__48in_placeE:
	.zero		1
	.type		_ZN39_INTERNAL_c50bf575_4_k_cu_30f29969_34394cuda3std6ranges3__45__cpo9iter_moveE,@object
	.size		_ZN39_INTERNAL_c50bf575_4_k_cu_30f29969_34394cuda3std6ranges3__45__cpo9iter_moveE,(_ZN39_INTERNAL_c50bf575_4_k_cu_30f29969_34394cuda3std3__45__cpo5beginE - _ZN39_INTERNAL_c50bf575_4_k_cu_30f29969_34394cuda3std6ranges3__45__cpo9iter_moveE)
_ZN39_INTERNAL_c50bf575_4_k_cu_30f29969_34394cuda3std6ranges3__45__cpo9iter_moveE:
	.zero		1
	.type		_ZN39_INTERNAL_c50bf575_4_k_cu_30f29969_34394cuda3std3__45__cpo5beginE,@object
	.size		_ZN39_INTERNAL_c50bf575_4_k_cu_30f29969_34394cuda3std3__45__cpo5beginE,(_ZN39_INTERNAL_c50bf575_4_k_cu_30f29969_34394cuda3std3__441_GLOBAL__N__c50bf575_4_k_cu_30f29969_34396ignoreE - _ZN39_INTERNAL_c50bf575_4_k_cu_30f29969_34394cuda3std3__45__cpo5beginE)
_ZN39_INTERNAL_c50bf575_4_k_cu_30f29969_34394cuda3std3__45__cpo5beginE:
	.zero		1
	.type		_ZN39_INTERNAL_c50bf575_4_k_cu_30f29969_34394cuda3std3__441_GLOBAL__N__c50bf575_4_k_cu_30f29969_34396ignoreE,@object
	.size		_ZN39_INTERNAL_c50bf575_4_k_cu_30f29969_34394cuda3std3__441_GLOBAL__N__c50bf575_4_k_cu_30f29969_34396ignoreE,(_ZN39_INTERNAL_c50bf575_4_k_cu_30f29969_34394cute7productE - _ZN39_INTERNAL_c50bf575_4_k_cu_30f29969_34394cuda3std3__441_GLOBAL__N__c50bf575_4_k_cu_30f29969_34396ignoreE)
_ZN39_INTERNAL_c50bf575_4_k_cu_30f29969_34394cuda3std3__441_GLOBAL__N__c50bf575_4_k_cu_30f29969_34396ignoreE:
	.zero		1
	.type		_ZN39_INTERNAL_c50bf575_4_k_cu_30f29969_34394cute7productE,@object
	.size		_ZN39_INTERNAL_c50bf575_4_k_cu_30f29969_34394cute7productE,(_ZN39_INTERNAL_c50bf575_4_k_cu_30f29969_34394cuda3std3__45__cpo3endE - _ZN39_INTERNAL_c50bf575_4_k_cu_30f29969_34394cute7productE)
_ZN39_INTERNAL_c50bf575_4_k_cu_30f29969_34394cute7productE:
	.zero		1
	.type		_ZN39_INTERNAL_c50bf575_4_k_cu_30f29969_34394cuda3std3__45__cpo3endE,@object
	.size		_ZN39_INTERNAL_c50bf575_4_k_cu_30f29969_34394cuda3std3__45__cpo3endE,(_ZN39_INTERNAL_c50bf575_4_k_cu_30f29969_34394cuda3std3__419piecewise_constructE - _ZN39_INTERNAL_c50bf575_4_k_cu_30f29969_34394cuda3std3__45__cpo3endE)
_ZN39_INTERNAL_c50bf575_4_k_cu_30f29969_34394cuda3std3__45__cpo3endE:
	.zero		1
	.type		_ZN39_INTERNAL_c50bf575_4_k_cu_30f29969_34394cuda3std3__419piecewise_constructE,@object
	.size		_ZN39_INTERNAL_c50bf575_4_k_cu_30f29969_34394cuda3std3__419piecewise_constructE,(_ZN39_INTERNAL_c50bf575_4_k_cu_30f29969_34394cuda3std3__45__cpo4cendE - _ZN39_INTERNAL_c50bf575_4_k_cu_30f29969_34394cuda3std3__419piecewise_constructE)
_ZN39_INTERNAL_c50bf575_4_k_cu_30f29969_34394cuda3std3__419piecewise_constructE:
	.zero		1
	.type		_ZN39_INTERNAL_c50bf575_4_k_cu_30f29969_34394cuda3std3__45__cpo4cendE,@object
	.size		_ZN39_INTERNAL_c50bf575_4_k_cu_30f29969_34394cuda3std3__45__cpo4cendE,(_ZN39_INTERNAL_c50bf575_4_k_cu_30f29969_34394cuda3std6ranges3__45__cpo4swapE - _ZN39_INTERNAL_c50bf575_4_k_cu_30f29969_34394cuda3std3__45__cpo4cendE)
_ZN39_INTERNAL_c50bf575_4_k_cu_30f29969_34394cuda3std3__45__cpo4cendE:
	.zero		1
	.type		_ZN39_INTERNAL_c50bf575_4_k_cu_30f29969_34394cuda3std6ranges3__45__cpo4swapE,@object
	.size		_ZN39_INTERNAL_c50bf575_4_k_cu_30f29969_34394cuda3std6ranges3__45__cpo4swapE,(.L_8 - _ZN39_INTERNAL_c50bf575_4_k_cu_30f29969_34394cuda3std6ranges3__45__cpo4swapE)
_ZN39_INTERNAL_c50bf575_4_k_cu_30f29969_34394cuda3std6ranges3__45__cpo4swapE:
	.zero		1
.L_8:


//--------------------- .nv.constant0._ZN7cutlass13device_kernelINS_4fmha6kernel28FmhaKernelTmaWarpSpecializedINS1_10collective30FmhaMainloopTmaWarpSpecializedINS_10bfloat16_tEffN4cute5tupleIJNS7_1CILi128EEENS9_ILi64EEENS9_ILi32EEEEEENS8_IJiNS9_ILi1EEENS8_IJiiEEEEEESG_SG_NS4_13DefaultFusionEJEEENS4_15FmhaFwdEpilogueIS6_fNS8_IJSB_SC_SB_EEEEENS2_23IndividualTileSchedulerEJEEEEEvNT_6ParamsE --------------------------
	.section	.nv.constant0._ZN7cutlass13device_kernelINS_4fmha6kernel28FmhaKernelTmaWarpSpecializedINS1_10collective30FmhaMainloopTmaWarpSpecializedINS_10bfloat16_tEffN4cute5tupleIJNS7_1CILi128EEENS9_ILi64EEENS9_ILi32EEEEEENS8_IJiNS9_ILi1EEENS8_IJiiEEEEEESG_SG_NS4_13DefaultFusionEJEEENS4_15FmhaFwdEpilogueIS6_fNS8_IJSB_SC_SB_EEEEENS2_23IndividualTileSchedulerEJEEEEEvNT_6ParamsE,"a",@progbits
	.sectionflags	@""
	.align	4
.nv.constant0._ZN7cutlass13device_kernelINS_4fmha6kernel28FmhaKernelTmaWarpSpecializedINS1_10collective30FmhaMainloopTmaWarpSpecializedINS_10bfloat16_tEffN4cute5tupleIJNS7_1CILi128EEENS9_ILi64EEENS9_ILi32EEEEEENS8_IJiNS9_ILi1EEENS8_IJiiEEEEEESG_SG_NS4_13DefaultFusionEJEEENS4_15FmhaFwdEpilogueIS6_fNS8_IJSB_SC_SB_EEEEENS2_23IndividualTileSchedulerEJEEEEEvNT_6ParamsE:
	.zero		2688


//--------------------- SYMBOLS --------------------------

	.type		.nv.reservedSmem.offset0,@object
	.size		.nv.reservedSmem.offset0,0x4
	.type		__assertfail,@function
